//
// Generated by NVIDIA NVVM Compiler
//
// Compiler Build ID: CL-36424714
// Cuda compilation tools, release 13.0, V13.0.88
// Based on NVVM 20.0.0
//

.version 9.0
.target sm_100
.address_size 64

	// .globl	_Z11nBodyKernelP8ParticleS0_i

.visible .entry _Z11nBodyKernelP8ParticleS0_i(
	.param .u64 .ptr .align 1 _Z11nBodyKernelP8ParticleS0_i_param_0,
	.param .u64 .ptr .align 1 _Z11nBodyKernelP8ParticleS0_i_param_1,
	.param .u32 _Z11nBodyKernelP8ParticleS0_i_param_2
)
{
	.reg .pred 	%p<18>;
	.reg .b32 	%r<44>;
	.reg .b32 	%f<396>;
	.reg .b64 	%rd<29>;

	ld.param.u64 	%rd9, [_Z11nBodyKernelP8ParticleS0_i_param_0];
	ld.param.u64 	%rd8, [_Z11nBodyKernelP8ParticleS0_i_param_1];
	ld.param.u32 	%r24, [_Z11nBodyKernelP8ParticleS0_i_param_2];
	cvta.to.global.u64 	%rd1, %rd9;
	mov.u32 	%r25, %ctaid.x;
	mov.u32 	%r26, %ntid.x;
	mov.u32 	%r27, %tid.x;
	mad.lo.s32 	%r1, %r25, %r26, %r27;
	setp.ge.s32 	%p1, %r1, %r24;
	@%p1 bra 	$L__BB0_24;
	mul.wide.s32 	%rd10, %r1, 28;
	add.s64 	%rd11, %rd1, %rd10;
	ld.global.f32 	%f1, [%rd11];
	ld.global.f32 	%f2, [%rd11+4];
	ld.global.f32 	%f3, [%rd11+8];
	ld.global.f32 	%f4, [%rd11+12];
	ld.global.f32 	%f5, [%rd11+16];
	ld.global.f32 	%f6, [%rd11+20];
	ld.global.f32 	%f7, [%rd11+24];
	setp.lt.s32 	%p2, %r1, 1;
	mov.f32 	%f369, 0f00000000;
	mov.b32 	%r42, 0;
	mov.f32 	%f370, %f369;
	mov.f32 	%f371, %f369;
	@%p2 bra 	$L__BB0_10;
	mul.f32 	%f8, %f7, 0f2E92C4F8;
	min.s32 	%r30, %r1, %r24;
	max.s32 	%r42, %r30, 1;
	and.b32  	%r3, %r42, 3;
	setp.lt.s32 	%p3, %r30, 4;
	mov.f32 	%f371, 0f00000000;
	mov.b32 	%r37, 0;
	mov.f32 	%f370, %f371;
	mov.f32 	%f369, %f371;
	@%p3 bra 	$L__BB0_5;
	and.b32  	%r37, %r42, 2147483644;
	neg.s32 	%r35, %r37;
	add.s64 	%rd27, %rd1, 56;
	mov.f32 	%f371, 0f00000000;
$L__BB0_4:
	.pragma "nounroll";
	ld.global.f32 	%f77, [%rd27+-56];
	sub.f32 	%f78, %f77, %f1;
	ld.global.f32 	%f79, [%rd27+-52];
	sub.f32 	%f80, %f79, %f2;
	ld.global.f32 	%f81, [%rd27+-48];
	sub.f32 	%f82, %f81, %f3;
	mul.f32 	%f83, %f80, %f80;
	fma.rn.f32 	%f84, %f78, %f78, %f83;
	fma.rn.f32 	%f85, %f82, %f82, %f84;
	add.f32 	%f86, %f85, 0f3089705F;
	mul.f32 	%f87, %f86, %f86;
	mul.f32 	%f88, %f86, %f87;
	ld.global.f32 	%f89, [%rd27+-32];
	mul.f32 	%f90, %f8, %f89;
	sqrt.rn.f32 	%f91, %f88;
	div.rn.f32 	%f92, %f90, %f91;
	fma.rn.f32 	%f93, %f78, %f92, %f371;
	fma.rn.f32 	%f94, %f80, %f92, %f370;
	fma.rn.f32 	%f95, %f82, %f92, %f369;
	ld.global.f32 	%f96, [%rd27+-28];
	sub.f32 	%f97, %f96, %f1;
	ld.global.f32 	%f98, [%rd27+-24];
	sub.f32 	%f99, %f98, %f2;
	ld.global.f32 	%f100, [%rd27+-20];
	sub.f32 	%f101, %f100, %f3;
	mul.f32 	%f102, %f99, %f99;
	fma.rn.f32 	%f103, %f97, %f97, %f102;
	fma.rn.f32 	%f104, %f101, %f101, %f103;
	add.f32 	%f105, %f104, 0f3089705F;
	mul.f32 	%f106, %f105, %f105;
	mul.f32 	%f107, %f105, %f106;
	ld.global.f32 	%f108, [%rd27+-4];
	mul.f32 	%f109, %f8, %f108;
	sqrt.rn.f32 	%f110, %f107;
	div.rn.f32 	%f111, %f109, %f110;
	fma.rn.f32 	%f112, %f97, %f111, %f93;
	fma.rn.f32 	%f113, %f99, %f111, %f94;
	fma.rn.f32 	%f114, %f101, %f111, %f95;
	ld.global.f32 	%f115, [%rd27];
	sub.f32 	%f116, %f115, %f1;
	ld.global.f32 	%f117, [%rd27+4];
	sub.f32 	%f118, %f117, %f2;
	ld.global.f32 	%f119, [%rd27+8];
	sub.f32 	%f120, %f119, %f3;
	mul.f32 	%f121, %f118, %f118;
	fma.rn.f32 	%f122, %f116, %f116, %f121;
	fma.rn.f32 	%f123, %f120, %f120, %f122;
	add.f32 	%f124, %f123, 0f3089705F;
	mul.f32 	%f125, %f124, %f124;
	mul.f32 	%f126, %f124, %f125;
	ld.global.f32 	%f127, [%rd27+24];
	mul.f32 	%f128, %f8, %f127;
	sqrt.rn.f32 	%f129, %f126;
	div.rn.f32 	%f130, %f128, %f129;
	fma.rn.f32 	%f131, %f116, %f130, %f112;
	fma.rn.f32 	%f132, %f118, %f130, %f113;
	fma.rn.f32 	%f133, %f120, %f130, %f114;
	ld.global.f32 	%f134, [%rd27+28];
	sub.f32 	%f135, %f134, %f1;
	ld.global.f32 	%f136, [%rd27+32];
	sub.f32 	%f137, %f136, %f2;
	ld.global.f32 	%f138, [%rd27+36];
	sub.f32 	%f139, %f138, %f3;
	mul.f32 	%f140, %f137, %f137;
	fma.rn.f32 	%f141, %f135, %f135, %f140;
	fma.rn.f32 	%f142, %f139, %f139, %f141;
	add.f32 	%f143, %f142, 0f3089705F;
	mul.f32 	%f144, %f143, %f143;
	mul.f32 	%f145, %f143, %f144;
	ld.global.f32 	%f146, [%rd27+52];
	mul.f32 	%f147, %f8, %f146;
	sqrt.rn.f32 	%f148, %f145;
	div.rn.f32 	%f149, %f147, %f148;
	fma.rn.f32 	%f371, %f135, %f149, %f131;
	fma.rn.f32 	%f370, %f137, %f149, %f132;
	fma.rn.f32 	%f369, %f139, %f149, %f133;
	add.s32 	%r35, %r35, 4;
	add.s64 	%rd27, %rd27, 112;
	setp.ne.s32 	%p4, %r35, 0;
	@%p4 bra 	$L__BB0_4;
$L__BB0_5:
	setp.eq.s32 	%p5, %r3, 0;
	@%p5 bra 	$L__BB0_10;
	setp.eq.s32 	%p6, %r3, 1;
	@%p6 bra 	$L__BB0_8;
	mul.wide.u32 	%rd12, %r37, 28;
	add.s64 	%rd13, %rd1, %rd12;
	ld.global.f32 	%f151, [%rd13];
	sub.f32 	%f152, %f151, %f1;
	ld.global.f32 	%f153, [%rd13+4];
	sub.f32 	%f154, %f153, %f2;
	ld.global.f32 	%f155, [%rd13+8];
	sub.f32 	%f156, %f155, %f3;
	mul.f32 	%f157, %f154, %f154;
	fma.rn.f32 	%f158, %f152, %f152, %f157;
	fma.rn.f32 	%f159, %f156, %f156, %f158;
	add.f32 	%f160, %f159, 0f3089705F;
	mul.f32 	%f161, %f160, %f160;
	mul.f32 	%f162, %f160, %f161;
	ld.global.f32 	%f163, [%rd13+24];
	mul.f32 	%f164, %f8, %f163;
	sqrt.rn.f32 	%f165, %f162;
	div.rn.f32 	%f166, %f164, %f165;
	fma.rn.f32 	%f167, %f152, %f166, %f371;
	fma.rn.f32 	%f168, %f154, %f166, %f370;
	fma.rn.f32 	%f169, %f156, %f166, %f369;
	ld.global.f32 	%f170, [%rd13+28];
	sub.f32 	%f171, %f170, %f1;
	ld.global.f32 	%f172, [%rd13+32];
	sub.f32 	%f173, %f172, %f2;
	ld.global.f32 	%f174, [%rd13+36];
	sub.f32 	%f175, %f174, %f3;
	mul.f32 	%f176, %f173, %f173;
	fma.rn.f32 	%f177, %f171, %f171, %f176;
	fma.rn.f32 	%f178, %f175, %f175, %f177;
	add.f32 	%f179, %f178, 0f3089705F;
	mul.f32 	%f180, %f179, %f179;
	mul.f32 	%f181, %f179, %f180;
	ld.global.f32 	%f182, [%rd13+52];
	mul.f32 	%f183, %f8, %f182;
	sqrt.rn.f32 	%f184, %f181;
	div.rn.f32 	%f185, %f183, %f184;
	fma.rn.f32 	%f371, %f171, %f185, %f167;
	fma.rn.f32 	%f370, %f173, %f185, %f168;
	fma.rn.f32 	%f369, %f175, %f185, %f169;
	add.s32 	%r37, %r37, 2;
$L__BB0_8:
	and.b32  	%r31, %r42, 1;
	setp.eq.b32 	%p7, %r31, 1;
	not.pred 	%p8, %p7;
	@%p8 bra 	$L__BB0_10;
	mul.wide.u32 	%rd14, %r37, 28;
	add.s64 	%rd15, %rd1, %rd14;
	ld.global.f32 	%f186, [%rd15];
	sub.f32 	%f187, %f186, %f1;
	ld.global.f32 	%f188, [%rd15+4];
	sub.f32 	%f189, %f188, %f2;
	ld.global.f32 	%f190, [%rd15+8];
	sub.f32 	%f191, %f190, %f3;
	mul.f32 	%f192, %f189, %f189;
	fma.rn.f32 	%f193, %f187, %f187, %f192;
	fma.rn.f32 	%f194, %f191, %f191, %f193;
	add.f32 	%f195, %f194, 0f3089705F;
	mul.f32 	%f196, %f195, %f195;
	mul.f32 	%f197, %f195, %f196;
	ld.global.f32 	%f198, [%rd15+24];
	mul.f32 	%f199, %f8, %f198;
	sqrt.rn.f32 	%f200, %f197;
	div.rn.f32 	%f201, %f199, %f200;
	fma.rn.f32 	%f371, %f187, %f201, %f371;
	fma.rn.f32 	%f370, %f189, %f201, %f370;
	fma.rn.f32 	%f369, %f191, %f201, %f369;
$L__BB0_10:
	setp.ge.s32 	%p9, %r42, %r24;
	@%p9 bra 	$L__BB0_14;
	setp.eq.s32 	%p10, %r1, %r42;
	@%p10 bra 	$L__BB0_13;
	mul.wide.u32 	%rd16, %r42, 28;
	add.s64 	%rd17, %rd1, %rd16;
	ld.global.f32 	%f202, [%rd17];
	sub.f32 	%f203, %f202, %f1;
	ld.global.f32 	%f204, [%rd17+4];
	sub.f32 	%f205, %f204, %f2;
	ld.global.f32 	%f206, [%rd17+8];
	sub.f32 	%f207, %f206, %f3;
	mul.f32 	%f208, %f205, %f205;
	fma.rn.f32 	%f209, %f203, %f203, %f208;
	fma.rn.f32 	%f210, %f207, %f207, %f209;
	add.f32 	%f211, %f210, 0f3089705F;
	mul.f32 	%f212, %f211, %f211;
	mul.f32 	%f213, %f211, %f212;
	mul.f32 	%f214, %f7, 0f2E92C4F8;
	ld.global.f32 	%f215, [%rd17+24];
	mul.f32 	%f216, %f214, %f215;
	sqrt.rn.f32 	%f217, %f213;
	div.rn.f32 	%f218, %f216, %f217;
	fma.rn.f32 	%f371, %f203, %f218, %f371;
	fma.rn.f32 	%f370, %f205, %f218, %f370;
	fma.rn.f32 	%f369, %f207, %f218, %f369;
$L__BB0_13:
	add.s32 	%r42, %r42, 1;
$L__BB0_14:
	setp.ge.s32 	%p11, %r42, %r24;
	@%p11 bra 	$L__BB0_23;
	mul.f32 	%f45, %f7, 0f2E92C4F8;
	sub.s32 	%r14, %r24, %r42;
	and.b32  	%r15, %r14, 3;
	sub.s32 	%r32, %r42, %r24;
	setp.gt.u32 	%p12, %r32, -4;
	@%p12 bra 	$L__BB0_18;
	and.b32  	%r33, %r14, -4;
	neg.s32 	%r40, %r33;
	mul.wide.u32 	%rd18, %r42, 28;
	add.s64 	%rd19, %rd18, %rd1;
	add.s64 	%rd28, %rd19, 56;
$L__BB0_17:
	.pragma "nounroll";
	ld.global.f32 	%f220, [%rd28+-56];
	sub.f32 	%f221, %f220, %f1;
	ld.global.f32 	%f222, [%rd28+-52];
	sub.f32 	%f223, %f222, %f2;
	ld.global.f32 	%f224, [%rd28+-48];
	sub.f32 	%f225, %f224, %f3;
	mul.f32 	%f226, %f223, %f223;
	fma.rn.f32 	%f227, %f221, %f221, %f226;
	fma.rn.f32 	%f228, %f225, %f225, %f227;
	add.f32 	%f229, %f228, 0f3089705F;
	mul.f32 	%f230, %f229, %f229;
	mul.f32 	%f231, %f229, %f230;
	ld.global.f32 	%f232, [%rd28+-32];
	mul.f32 	%f233, %f45, %f232;
	sqrt.rn.f32 	%f234, %f231;
	div.rn.f32 	%f235, %f233, %f234;
	fma.rn.f32 	%f236, %f221, %f235, %f371;
	fma.rn.f32 	%f237, %f223, %f235, %f370;
	fma.rn.f32 	%f238, %f225, %f235, %f369;
	ld.global.f32 	%f239, [%rd28+-28];
	sub.f32 	%f240, %f239, %f1;
	ld.global.f32 	%f241, [%rd28+-24];
	sub.f32 	%f242, %f241, %f2;
	ld.global.f32 	%f243, [%rd28+-20];
	sub.f32 	%f244, %f243, %f3;
	mul.f32 	%f245, %f242, %f242;
	fma.rn.f32 	%f246, %f240, %f240, %f245;
	fma.rn.f32 	%f247, %f244, %f244, %f246;
	add.f32 	%f248, %f247, 0f3089705F;
	mul.f32 	%f249, %f248, %f248;
	mul.f32 	%f250, %f248, %f249;
	ld.global.f32 	%f251, [%rd28+-4];
	mul.f32 	%f252, %f45, %f251;
	sqrt.rn.f32 	%f253, %f250;
	div.rn.f32 	%f254, %f252, %f253;
	fma.rn.f32 	%f255, %f240, %f254, %f236;
	fma.rn.f32 	%f256, %f242, %f254, %f237;
	fma.rn.f32 	%f257, %f244, %f254, %f238;
	ld.global.f32 	%f258, [%rd28];
	sub.f32 	%f259, %f258, %f1;
	ld.global.f32 	%f260, [%rd28+4];
	sub.f32 	%f261, %f260, %f2;
	ld.global.f32 	%f262, [%rd28+8];
	sub.f32 	%f263, %f262, %f3;
	mul.f32 	%f264, %f261, %f261;
	fma.rn.f32 	%f265, %f259, %f259, %f264;
	fma.rn.f32 	%f266, %f263, %f263, %f265;
	add.f32 	%f267, %f266, 0f3089705F;
	mul.f32 	%f268, %f267, %f267;
	mul.f32 	%f269, %f267, %f268;
	ld.global.f32 	%f270, [%rd28+24];
	mul.f32 	%f271, %f45, %f270;
	sqrt.rn.f32 	%f272, %f269;
	div.rn.f32 	%f273, %f271, %f272;
	fma.rn.f32 	%f274, %f259, %f273, %f255;
	fma.rn.f32 	%f275, %f261, %f273, %f256;
	fma.rn.f32 	%f276, %f263, %f273, %f257;
	ld.global.f32 	%f277, [%rd28+28];
	sub.f32 	%f278, %f277, %f1;
	ld.global.f32 	%f279, [%rd28+32];
	sub.f32 	%f280, %f279, %f2;
	ld.global.f32 	%f281, [%rd28+36];
	sub.f32 	%f282, %f281, %f3;
	mul.f32 	%f283, %f280, %f280;
	fma.rn.f32 	%f284, %f278, %f278, %f283;
	fma.rn.f32 	%f285, %f282, %f282, %f284;
	add.f32 	%f286, %f285, 0f3089705F;
	mul.f32 	%f287, %f286, %f286;
	mul.f32 	%f288, %f286, %f287;
	ld.global.f32 	%f289, [%rd28+52];
	mul.f32 	%f290, %f45, %f289;
	sqrt.rn.f32 	%f291, %f288;
	div.rn.f32 	%f292, %f290, %f291;
	fma.rn.f32 	%f371, %f278, %f292, %f274;
	fma.rn.f32 	%f370, %f280, %f292, %f275;
	fma.rn.f32 	%f369, %f282, %f292, %f276;
	add.s32 	%r42, %r42, 4;
	add.s32 	%r40, %r40, 4;
	add.s64 	%rd28, %rd28, 112;
	setp.ne.s32 	%p13, %r40, 0;
	@%p13 bra 	$L__BB0_17;
$L__BB0_18:
	setp.eq.s32 	%p14, %r15, 0;
	@%p14 bra 	$L__BB0_23;
	setp.eq.s32 	%p15, %r15, 1;
	@%p15 bra 	$L__BB0_21;
	mul.wide.u32 	%rd20, %r42, 28;
	add.s64 	%rd21, %rd1, %rd20;
	ld.global.f32 	%f294, [%rd21];
	sub.f32 	%f295, %f294, %f1;
	ld.global.f32 	%f296, [%rd21+4];
	sub.f32 	%f297, %f296, %f2;
	ld.global.f32 	%f298, [%rd21+8];
	sub.f32 	%f299, %f298, %f3;
	mul.f32 	%f300, %f297, %f297;
	fma.rn.f32 	%f301, %f295, %f295, %f300;
	fma.rn.f32 	%f302, %f299, %f299, %f301;
	add.f32 	%f303, %f302, 0f3089705F;
	mul.f32 	%f304, %f303, %f303;
	mul.f32 	%f305, %f303, %f304;
	ld.global.f32 	%f306, [%rd21+24];
	mul.f32 	%f307, %f45, %f306;
	sqrt.rn.f32 	%f308, %f305;
	div.rn.f32 	%f309, %f307, %f308;
	fma.rn.f32 	%f310, %f295, %f309, %f371;
	fma.rn.f32 	%f311, %f297, %f309, %f370;
	fma.rn.f32 	%f312, %f299, %f309, %f369;
	ld.global.f32 	%f313, [%rd21+28];
	sub.f32 	%f314, %f313, %f1;
	ld.global.f32 	%f315, [%rd21+32];
	sub.f32 	%f316, %f315, %f2;
	ld.global.f32 	%f317, [%rd21+36];
	sub.f32 	%f318, %f317, %f3;
	mul.f32 	%f319, %f316, %f316;
	fma.rn.f32 	%f320, %f314, %f314, %f319;
	fma.rn.f32 	%f321, %f318, %f318, %f320;
	add.f32 	%f322, %f321, 0f3089705F;
	mul.f32 	%f323, %f322, %f322;
	mul.f32 	%f324, %f322, %f323;
	ld.global.f32 	%f325, [%rd21+52];
	mul.f32 	%f326, %f45, %f325;
	sqrt.rn.f32 	%f327, %f324;
	div.rn.f32 	%f328, %f326, %f327;
	fma.rn.f32 	%f371, %f314, %f328, %f310;
	fma.rn.f32 	%f370, %f316, %f328, %f311;
	fma.rn.f32 	%f369, %f318, %f328, %f312;
	add.s32 	%r42, %r42, 2;
$L__BB0_21:
	and.b32  	%r34, %r14, 1;
	setp.eq.b32 	%p16, %r34, 1;
	not.pred 	%p17, %p16;
	@%p17 bra 	$L__BB0_23;
	mul.wide.u32 	%rd22, %r42, 28;
	add.s64 	%rd23, %rd1, %rd22;
	ld.global.f32 	%f329, [%rd23];
	sub.f32 	%f330, %f329, %f1;
	ld.global.f32 	%f331, [%rd23+4];
	sub.f32 	%f332, %f331, %f2;
	ld.global.f32 	%f333, [%rd23+8];
	sub.f32 	%f334, %f333, %f3;
	mul.f32 	%f335, %f332, %f332;
	fma.rn.f32 	%f336, %f330, %f330, %f335;
	fma.rn.f32 	%f337, %f334, %f334, %f336;
	add.f32 	%f338, %f337, 0f3089705F;
	mul.f32 	%f339, %f338, %f338;
	mul.f32 	%f340, %f338, %f339;
	ld.global.f32 	%f341, [%rd23+24];
	mul.f32 	%f342, %f45, %f341;
	sqrt.rn.f32 	%f343, %f340;
	div.rn.f32 	%f344, %f342, %f343;
	fma.rn.f32 	%f371, %f330, %f344, %f371;
	fma.rn.f32 	%f370, %f332, %f344, %f370;
	fma.rn.f32 	%f369, %f334, %f344, %f369;
$L__BB0_23:
	div.rn.f32 	%f345, %f371, %f7;
	fma.rn.f32 	%f346, %f345, 0f3C23D70A, %f4;
	div.rn.f32 	%f347, %f370, %f7;
	fma.rn.f32 	%f348, %f347, 0f3C23D70A, %f5;
	div.rn.f32 	%f349, %f369, %f7;
	fma.rn.f32 	%f350, %f349, 0f3C23D70A, %f6;
	fma.rn.f32 	%f351, %f346, 0f3C23D70A, %f1;
	fma.rn.f32 	%f352, %f348, 0f3C23D70A, %f2;
	fma.rn.f32 	%f353, %f350, 0f3C23D70A, %f3;
	cvta.to.global.u64 	%rd24, %rd8;
	add.s64 	%rd26, %rd24, %rd10;
	st.global.f32 	[%rd26], %f351;
	st.global.f32 	[%rd26+4], %f352;
	st.global.f32 	[%rd26+8], %f353;
	st.global.f32 	[%rd26+12], %f346;
	st.global.f32 	[%rd26+16], %f348;
	st.global.f32 	[%rd26+20], %f350;
	st.global.f32 	[%rd26+24], %f7;
$L__BB0_24:
	ret;

}


// ===== COMPILED SASS (sm_100) =====

	.target	sm_100

	.elftype	@"ET_EXEC"


//--------------------- .note.nv.tkinfo           --------------------------
	.section	.note.nv.tkinfo,"",@"SHT_NOTE"
	.sectionflags	@"SHF_NOTE_NV_TKINFO"
	.tkinfo
        /*0018*/ 	.word	0x00000002
        /*0030*/ 	.string	""
        /*0030*/ 	.string	"ptxas"
        /*0030*/ 	.string	"Cuda compilation tools, release 13.0, V13.0.88"
        /*0030*/ 	.string	"Build cuda_13.0.r13.0/compiler.36424714_0"
        /*0030*/ 	.string	"-arch sm_100 -m 64 "



//--------------------- .note.nv.cuinfo           --------------------------
	.section	.note.nv.cuinfo,"",@"SHT_NOTE"
	.sectionflags	@"SHF_NOTE_NV_CUINFO"
        /*0018*/ 	.short	0x0002
        /*001a*/ 	.short	0x0064
        /*001c*/ 	.short	0x0082
	.zero		2


//--------------------- .nv.info                  --------------------------
	.section	.nv.info,"",@"SHT_CUDA_INFO"
	.align	4


	//----- nvinfo : EIATTR_REGCOUNT
	.align		4
        /*0000*/ 	.byte	0x04, 0x2f
        /*0002*/ 	.short	(.L_1 - .L_0)
	.align		4
.L_0:
        /*0004*/ 	.word	index@(_Z11nBodyKernelP8ParticleS0_i)
        /*0008*/ 	.word	0x00000028


	//----- nvinfo : EIATTR_FRAME_SIZE
	.align		4
.L_1:
        /*000c*/ 	.byte	0x04, 0x11
        /*000e*/ 	.short	(.L_3 - .L_2)
	.align		4
.L_2:
        /*0010*/ 	.word	index@($__internal_1_$__cuda_sm3x_div_rn_noftz_f32_slowpath)
        /*0014*/ 	.word	0x00000000


	//----- nvinfo : EIATTR_FRAME_SIZE
	.align		4
.L_3:
        /*0018*/ 	.byte	0x04, 0x11
        /*001a*/ 	.short	(.L_5 - .L_4)
	.align		4
.L_4:
        /*001c*/ 	.word	index@($__internal_0_$__cuda_sm20_sqrt_rn_f32_slowpath)
        /*0020*/ 	.word	0x00000000


	//----- nvinfo : EIATTR_FRAME_SIZE
	.align		4
.L_5:
        /*0024*/ 	.byte	0x04, 0x11
        /*0026*/ 	.short	(.L_7 - .L_6)
	.align		4
.L_6:
        /*0028*/ 	.word	index@(_Z11nBodyKernelP8ParticleS0_i)
        /*002c*/ 	.word	0x00000000


	//----- nvinfo : EIATTR_MIN_STACK_SIZE
	.align		4
.L_7:
        /*0030*/ 	.byte	0x04, 0x12
        /*0032*/ 	.short	(.L_9 - .L_8)
	.align		4
.L_8:
        /*0034*/ 	.word	index@(_Z11nBodyKernelP8ParticleS0_i)
        /*0038*/ 	.word	0x00000000
.L_9:


//--------------------- .nv.compat                --------------------------
	.section	.nv.compat,"",@"SHT_CUDA_COMPAT_INFO"
	.align	4
        /*0000*/ 	.byte	0x02, 0x09, 0x00, 0x00, 0x02, 0x02, 0x01, 0x00, 0x02, 0x05, 0x05, 0x00, 0x03, 0x07, 0x01, 0x01
        /*0010*/ 	.byte	0x02, 0x03, 0x00, 0x00, 0x02, 0x06, 0x01, 0x00, 0x04, 0x0b, 0x08, 0x00, 0x01, 0x00, 0x00, 0x00
        /*0020*/ 	.byte	0x00, 0x00, 0x00, 0x00


//--------------------- .nv.info._Z11nBodyKernelP8ParticleS0_i --------------------------
	.section	.nv.info._Z11nBodyKernelP8ParticleS0_i,"",@"SHT_CUDA_INFO"
	.sectionflags	@""
	.align	4


	//----- nvinfo : EIATTR_CUDA_API_VERSION
	.align		4
        /*0000*/ 	.byte	0x04, 0x37
        /*0002*/ 	.short	(.L_11 - .L_10)
.L_10:
        /*0004*/ 	.word	0x00000082


	//----- nvinfo : EIATTR_KPARAM_INFO
	.align		4
.L_11:
        /*0008*/ 	.byte	0x04, 0x17
        /*000a*/ 	.short	(.L_13 - .L_12)
.L_12:
        /*000c*/ 	.word	0x00000000
        /*0010*/ 	.short	0x0002
        /*0012*/ 	.short	0x0010
        /*0014*/ 	.byte	0x00, 0xf0, 0x11, 0x00


	//----- nvinfo : EIATTR_KPARAM_INFO
	.align		4
.L_13:
        /*0018*/ 	.byte	0x04, 0x17
        /*001a*/ 	.short	(.L_15 - .L_14)
.L_14:
        /*001c*/ 	.word	0x00000000
        /*0020*/ 	.short	0x0001
        /*0022*/ 	.short	0x0008
        /*0024*/ 	.byte	0x00, 0xf5, 0x21, 0x00


	//----- nvinfo : EIATTR_KPARAM_INFO
	.align		4
.L_15:
        /*0028*/ 	.byte	0x04, 0x17
        /*002a*/ 	.short	(.L_17 - .L_16)
.L_16:
        /*002c*/ 	.word	0x00000000
        /*0030*/ 	.short	0x0000
        /*0032*/ 	.short	0x0000
        /*0034*/ 	.byte	0x00, 0xf5, 0x21, 0x00


	//----- nvinfo : EIATTR_SPARSE_MMA_MASK
	.align		4
.L_17:
        /*0038*/ 	.byte	0x03, 0x50
        /*003a*/ 	.short	0x0000


	//----- nvinfo : EIATTR_MAXREG_COUNT
	.align		4
        /*003c*/ 	.byte	0x03, 0x1b
        /*003e*/ 	.short	0x00ff


	//----- nvinfo : EIATTR_MERCURY_ISA_VERSION
	.align		4
        /*0040*/ 	.byte	0x03, 0x5f
        /*0042*/ 	.short	0x0101


	//----- nvinfo : EIATTR_VRC_CTA_INIT_COUNT
	.align		4
        /*0044*/ 	.byte	0x02, 0x4a
	.zero		1
	.zero		1


	//----- nvinfo : EIATTR_EXIT_INSTR_OFFSETS
	.align		4
        /*0048*/ 	.byte	0x04, 0x1c
        /*004a*/ 	.short	(.L_19 - .L_18)


	//   ....[0]....
.L_18:
        /*004c*/ 	.word	0x00000070


	//   ....[1]....
        /*0050*/ 	.word	0x000034c0


	//----- nvinfo : EIATTR_CRS_STACK_SIZE
	.align		4
.L_19:
        /*0054*/ 	.byte	0x04, 0x1e
        /*0056*/ 	.short	(.L_21 - .L_20)
.L_20:
        /*0058*/ 	.word	0x00000000


	//----- nvinfo : EIATTR_CBANK_PARAM_SIZE
	.align		4
.L_21:
        /*005c*/ 	.byte	0x03, 0x19
        /*005e*/ 	.short	0x0014


	//----- nvinfo : EIATTR_PARAM_CBANK
	.align		4
        /*0060*/ 	.byte	0x04, 0x0a
        /*0062*/ 	.short	(.L_23 - .L_22)
	.align		4
.L_22:
        /*0064*/ 	.word	index@(.nv.constant0._Z11nBodyKernelP8ParticleS0_i)
        /*0068*/ 	.short	0x0380
        /*006a*/ 	.short	0x0014


	//----- nvinfo : EIATTR_SW_WAR
	.align		4
.L_23:
        /*006c*/ 	.byte	0x04, 0x36
        /*006e*/ 	.short	(.L_25 - .L_24)
.L_24:
        /*0070*/ 	.word	0x00000008
.L_25:


//--------------------- .nv.callgraph             --------------------------
	.section	.nv.callgraph,"",@"SHT_CUDA_CALLGRAPH"
	.align	4
	.sectionentsize	8
	.align		4
        /*0000*/ 	.word	0x00000000
	.align		4
        /*0004*/ 	.word	0xffffffff
	.align		4
        /*0008*/ 	.word	0x00000000
	.align		4
        /*000c*/ 	.word	0xfffffffe
	.align		4
        /*0010*/ 	.word	0x00000000
	.align		4
        /*0014*/ 	.word	0xfffffffd
	.align		4
        /*0018*/ 	.word	0x00000000
	.align		4
        /*001c*/ 	.word	0xfffffffc


//--------------------- .text._Z11nBodyKernelP8ParticleS0_i --------------------------
	.section	.text._Z11nBodyKernelP8ParticleS0_i,"ax",@progbits
	.align	128
        .global         _Z11nBodyKernelP8ParticleS0_i
        .type           _Z11nBodyKernelP8ParticleS0_i,@function
        .size           _Z11nBodyKernelP8ParticleS0_i,(.L_x_113 - _Z11nBodyKernelP8ParticleS0_i)
        .other          _Z11nBodyKernelP8ParticleS0_i,@"STO_CUDA_ENTRY STV_DEFAULT"
_Z11nBodyKernelP8ParticleS0_i:
.text._Z11nBodyKernelP8ParticleS0_i:
[----:B------:R-:W-:Y:S01]  /*0000*/  LDC R1, c[0x0][0x37c] ;  /* 0x0000df00ff017b82 */ /* 0x000fe20000000800 */
[----:B------:R-:W0:Y:S07]  /*0010*/  S2R R0, SR_TID.X ;  /* 0x0000000000007919 */ /* 0x000e2e0000002100 */
[----:B------:R-:W0:Y:S01]  /*0020*/  S2UR UR4, SR_CTAID.X ;  /* 0x00000000000479c3 */ /* 0x000e220000002500 */
[----:B------:R-:W1:Y:S07]  /*0030*/  LDCU UR8, c[0x0][0x390] ;  /* 0x00007200ff0877ac */ /* 0x000e6e0008000800 */
[----:B------:R-:W0:Y:S02]  /*0040*/  LDC R23, c[0x0][0x360] ;  /* 0x0000d800ff177b82 */ /* 0x000e240000000800 */
[----:B0-----:R-:W-:-:S05]  /*0050*/  IMAD R23, R23, UR4, R0 ;  /* 0x0000000417177c24 */ /* 0x001fca000f8e0200 */
[----:B-1----:R-:W-:-:S13]  /*0060*/  ISETP.GE.AND P0, PT, R23, UR8, PT ;  /* 0x0000000817007c0c */ /* 0x002fda000bf06270 */
[----:B------:R-:W-:Y:S05]  /*0070*/  @P0 EXIT ;  /* 0x000000000000094d */ /* 0x000fea0003800000 */
[----:B------:R-:W0:Y:S01]  /*0080*/  LDC.64 R2, c[0x0][0x380] ;  /* 0x0000e000ff027b82 */ /* 0x000e220000000a00 */
[----:B------:R-:W1:Y:S01]  /*0090*/  LDCU.64 UR6, c[0x0][0x358] ;  /* 0x00006b00ff0677ac */ /* 0x000e620008000a00 */
[----:B0-----:R-:W-:-:S05]  /*00a0*/  IMAD.WIDE R2, R23, 0x1c, R2 ;  /* 0x0000001c17027825 */ /* 0x001fca00078e0202 */
[----:B-1----:R0:W5:Y:S04]  /*00b0*/  LDG.E R21, desc[UR6][R2.64] ;  /* 0x0000000602157981 */ /* 0x002168000c1e1900 */
[----:B------:R0:W5:Y:S04]  /*00c0*/  LDG.E R20, desc[UR6][R2.64+0x4] ;  /* 0x0000040602147981 */ /* 0x000168000c1e1900 */
[----:B------:R0:W5:Y:S04]  /*00d0*/  LDG.E R17, desc[UR6][R2.64+0x8] ;  /* 0x0000080602117981 */ /* 0x000168000c1e1900 */
[----:B------:R0:W5:Y:S04]  /*00e0*/  LDG.E R16, desc[UR6][R2.64+0xc] ;  /* 0x00000c0602107981 */ /* 0x000168000c1e1900 */
[----:B------:R0:W5:Y:S04]  /*00f0*/  LDG.E R15, desc[UR6][R2.64+0x10] ;  /* 0x00001006020f7981 */ /* 0x000168000c1e1900 */
[----:B------:R0:W5:Y:S04]  /*0100*/  LDG.E R14, desc[UR6][R2.64+0x14] ;  /* 0x00001406020e7981 */ /* 0x000168000c1e1900 */
[----:B------:R0:W5:Y:S01]  /*0110*/  LDG.E R13, desc[UR6][R2.64+0x18] ;  /* 0x00001806020d7981 */ /* 0x000162000c1e1900 */
[----:B------:R-:W-:Y:S01]  /*0120*/  ISETP.GE.AND P0, PT, R23, 0x1, PT ;  /* 0x000000011700780c */ /* 0x000fe20003f06270 */
[----:B------:R-:W-:Y:S01]  /*0130*/  BSSY.RECONVERGENT B0, `(.L_x_0) ;  /* 0x0000165000007945 */ /* 0x000fe20003800200 */
[----:B------:R-:W-:Y:S01]  /*0140*/  HFMA2 R6, -RZ, RZ, 0, 0 ;  /* 0x00000000ff067431 */ /* 0x000fe200000001ff */
[----:B------:R-:W-:Y:S01]  /*0150*/  MOV R12, RZ ;  /* 0x000000ff000c7202 */ /* 0x000fe20000000f00 */
[----:B------:R-:W-:Y:S01]  /*0160*/  HFMA2 R32, -RZ, RZ, 0, 0 ;  /* 0x00000000ff207431 */ /* 0x000fe200000001ff */
[----:B------:R-:W-:-:S08]  /*0170*/  MOV R4, RZ ;  /* 0x000000ff00047202 */ /* 0x000fd00000000f00 */
[----:B0-----:R-:W-:Y:S05]  /*0180*/  @!P0 BRA `(.L_x_1) ;  /* 0x00000014007c8947 */ /* 0x001fea0003800000 */
[----:B------:R-:W-:Y:S01]  /*0190*/  VIMNMX R12, PT, PT, R23, UR8, PT ;  /* 0x00000008170c7c48 */ /* 0x000fe2000bfe0100 */
[----:B------:R-:W-:Y:S01]  /*01a0*/  BSSY.RECONVERGENT B3, `(.L_x_2) ;  /* 0x00000ca000037945 */ /* 0x000fe20003800200 */
[----:B-----5:R-:W-:Y:S01]  /*01b0*/  FMUL R11, R13, 6.6743000015634379452e-11 ;  /* 0x2e92c4f80d0b7820 */ /* 0x020fe20000400000 */
[----:B------:R-:W-:Y:S02]  /*01c0*/  MOV R4, RZ ;  /* 0x000000ff00047202 */ /* 0x000fe40000000f00 */
[C---:B------:R-:W-:Y:S02]  /*01d0*/  ISETP.GE.AND P0, PT, R12.reuse, 0x4, PT ;  /* 0x000000040c00780c */ /* 0x040fe40003f06270 */
[----:B------:R-:W-:Y:S02]  /*01e0*/  VIMNMX R12, PT, PT, R12, 0x1, !PT ;  /* 0x000000010c0c7848 */ /* 0x000fe40007fe0100 */
[----:B------:R-:W-:Y:S02]  /*01f0*/  MOV R9, RZ ;  /* 0x000000ff00097202 */ /* 0x000fe40000000f00 */
[----:B------:R-:W-:-:S02]  /*0200*/  MOV R32, RZ ;  /* 0x000000ff00207202 */ /* 0x000fc40000000f00 */
[----:B------:R-:W-:Y:S02]  /*0210*/  MOV R6, RZ ;  /* 0x000000ff00067202 */ /* 0x000fe40000000f00 */
[----:B------:R-:W-:-:S03]  /*0220*/  LOP3.LUT R10, R12, 0x3, RZ, 0xc0, !PT ;  /* 0x000000030c0a7812 */ /* 0x000fc600078ec0ff */
[----:B------:R-:W-:Y:S05]  /*0230*/  @!P0 BRA `(.L_x_3) ;  /* 0x0000000c00008947 */ /* 0x000fea0003800000 */
[----:B------:R-:W0:Y:S01]  /*0240*/  LDCU.64 UR4, c[0x0][0x380] ;  /* 0x00007000ff0477ac */ /* 0x000e220008000a00 */
[----:B------:R-:W-:Y:S01]  /*0250*/  LOP3.LUT R9, R12, 0x7ffffffc, RZ, 0xc0, !PT ;  /* 0x7ffffffc0c097812 */ /* 0x000fe200078ec0ff */
[----:B------:R-:W-:-:S03]  /*0260*/  HFMA2 R4, -RZ, RZ, 0, 0 ;  /* 0x00000000ff047431 */ /* 0x000fc600000001ff */
[----:B------:R-:W-:Y:S01]  /*0270*/  IADD3 R8, PT, PT, -R9, RZ, RZ ;  /* 0x000000ff09087210 */ /* 0x000fe20007ffe1ff */
[----:B0-----:R-:W-:-:S04]  /*0280*/  UIADD3 UR4, UP0, UPT, UR4, 0x38, URZ ;  /* 0x0000003804047890 */ /* 0x001fc8000ff1e0ff */
[----:B------:R-:W-:Y:S02]  /*0290*/  UIADD3.X UR5, UPT, UPT, URZ, UR5, URZ, UP0, !UPT ;  /* 0x00000005ff057290 */ /* 0x000fe400087fe4ff */
[----:B------:R-:W-:-:S04]  /*02a0*/  MOV R18, UR4 ;  /* 0x0000000400127c02 */ /* 0x000fc80008000f00 */
[----:B------:R-:W-:-:S07]  /*02b0*/  MOV R19, UR5 ;  /* 0x0000000500137c02 */ /* 0x000fce0008000f00 */
.L_x_24:
[----:B------:R-:W2:Y:S04]  /*02c0*/  LDG.E R33, desc[UR6][R18.64+-0x34] ;  /* 0xffffcc0612217981 */ /* 0x000ea8000c1e1900 */
[----:B------:R-:W3:Y:S04]  /*02d0*/  LDG.E R0, desc[UR6][R18.64+-0x38] ;  /* 0xffffc80612007981 */ /* 0x000ee8000c1e1900 */
[----:B------:R-:W4:Y:S04]  /*02e0*/  LDG.E R2, desc[UR6][R18.64+-0x30] ;  /* 0xffffd00612027981 */ /* 0x000f28000c1e1900 */
[----:B------:R-:W5:Y:S01]  /*02f0*/  LDG.E R22, desc[UR6][R18.64+-0x20] ;  /* 0xffffe00612167981 */ /* 0x000f62000c1e1900 */
[----:B------:R-:W-:Y:S01]  /*0300*/  BSSY.RECONVERGENT B1, `(.L_x_4) ;  /* 0x0000017000017945 */ /* 0x000fe20003800200 */
[----:B--2---:R-:W-:Y:S01]  /*0310*/  FADD R33, -R20, R33 ;  /* 0x0000002114217221 */ /* 0x004fe20000000100 */
[----:B---3--:R-:W-:-:S03]  /*0320*/  FADD R37, -R21, R0 ;  /* 0x0000000015257221 */ /* 0x008fc60000000100 */
[----:B------:R-:W-:Y:S01]  /*0330*/  FMUL R0, R33, R33 ;  /* 0x0000002121007220 */ /* 0x000fe20000400000 */
[----:B----4-:R-:W-:-:S03]  /*0340*/  FADD R31, -R17, R2 ;  /* 0x00000002111f7221 */ /* 0x010fc60000000100 */
[----:B------:R-:W-:-:S04]  /*0350*/  FFMA R0, R37, R37, R0 ;  /* 0x0000002525007223 */ /* 0x000fc80000000000 */
[----:B------:R-:W-:-:S04]  /*0360*/  FFMA R0, R31, R31, R0 ;  /* 0x0000001f1f007223 */ /* 0x000fc80000000000 */
[----:B------:R-:W-:-:S04]  /*0370*/  FADD R0, R0, 9.9999997171806853657e-10 ;  /* 0x3089705f00007421 */ /* 0x000fc80000000000 */
[----:B------:R-:W-:-:S04]  /*0380*/  FMUL R3, R0, R0 ;  /* 0x0000000000037220 */ /* 0x000fc80000400000 */
[----:B------:R-:W-:Y:S01]  /*0390*/  FMUL R2, R0, R3 ;  /* 0x0000000300027220 */ /* 0x000fe20000400000 */
[----:B-----5:R-:W-:-:S03]  /*03a0*/  FMUL R3, R11, R22 ;  /* 0x000000160b037220 */ /* 0x020fc60000400000 */
[----:B------:R0:W1:Y:S01]  /*03b0*/  MUFU.RSQ R5, R2 ;  /* 0x0000000200057308 */ /* 0x0000620000001400 */
[----:B------:R-:W-:-:S04]  /*03c0*/  IADD3 R0, PT, PT, R2, -0xd000000, RZ ;  /* 0xf300000002007810 */ /* 0x000fc80007ffe0ff */
[----:B------:R-:W-:-:S13]  /*03d0*/  ISETP.GT.U32.AND P0, PT, R0, 0x727fffff, PT ;  /* 0x727fffff0000780c */ /* 0x000fda0003f04070 */
[----:B01----:R-:W-:Y:S05]  /*03e0*/  @!P0 BRA `(.L_x_5) ;  /* 0x0000000000108947 */ /* 0x003fea0003800000 */
[----:B------:R-:W-:-:S07]  /*03f0*/  MOV R0, 0x410 ;  /* 0x0000041000007802 */ /* 0x000fce0000000f00 */
[----:B------:R-:W-:Y:S05]  /*0400*/  CALL.REL.NOINC `($__internal_0_$__cuda_sm20_sqrt_rn_f32_slowpath) ;  /* 0x0000003000307944 */ /* 0x000fea0003c00000 */
[----:B------:R-:W-:Y:S01]  /*0410*/  MOV R28, R27 ;  /* 0x0000001b001c7202 */ /* 0x000fe20000000f00 */
[----:B------:R-:W-:Y:S06]  /*0420*/  BRA `(.L_x_6) ;  /* 0x0000000000107947 */ /* 0x000fec0003800000 */
.L_x_5:
[----:B------:R-:W-:Y:S01]  /*0430*/  FMUL.FTZ R28, R2, R5 ;  /* 0x00000005021c7220 */ /* 0x000fe20000410000 */
[----:B------:R-:W-:-:S03]  /*0440*/  FMUL.FTZ R0, R5, 0.5 ;  /* 0x3f00000005007820 */ /* 0x000fc60000410000 */
[----:B------:R-:W-:-:S04]  /*0450*/  FFMA R5, -R28, R28, R2 ;  /* 0x0000001c1c057223 */ /* 0x000fc80000000102 */
[----:B------:R-:W-:-:S07]  /*0460*/  FFMA R28, R5, R0, R28 ;  /* 0x00000000051c7223 */ /* 0x000fce000000001c */
.L_x_6:
[----:B------:R-:W-:Y:S05]  /*0470*/  BSYNC.RECONVERGENT B1 ;  /* 0x0000000000017941 */ /* 0x000fea0003800200 */
.L_x_4:
[----:B------:R-:W0:Y:S01]  /*0480*/  MUFU.RCP R5, R28 ;  /* 0x0000001c00057308 */ /* 0x000e220000001000 */
[----:B------:R-:W-:Y:S07]  /*0490*/  BSSY.RECONVERGENT B4, `(.L_x_7) ;  /* 0x000000b000047945 */ /* 0x000fee0003800200 */
[----:B------:R-:W1:Y:S01]  /*04a0*/  FCHK P0, R3, R28 ;  /* 0x0000001c03007302 */ /* 0x000e620000000000 */
[----:B0-----:R-:W-:-:S04]  /*04b0*/  FFMA R0, R5, -R28, 1 ;  /* 0x3f80000005007423 */ /* 0x001fc8000000081c */
[----:B------:R-:W-:-:S04]  /*04c0*/  FFMA R0, R5, R0, R5 ;  /* 0x0000000005007223 */ /* 0x000fc80000000005 */
[----:B------:R-:W-:-:S04]  /*04d0*/  FFMA R5, R3, R0, RZ ;  /* 0x0000000003057223 */ /* 0x000fc800000000ff */
[----:B------:R-:W-:-:S04]  /*04e0*/  FFMA R2, R5, -R28, R3 ;  /* 0x8000001c05027223 */ /* 0x000fc80000000003 */
[----:B------:R-:W-:Y:S01]  /*04f0*/  FFMA R0, R0, R2, R5 ;  /* 0x0000000200007223 */ /* 0x000fe20000000005 */
[----:B-1----:R-:W-:Y:S06]  /*0500*/  @!P0 BRA `(.L_x_8) ;  /* 0x00000000000c8947 */ /* 0x002fec0003800000 */
[----:B------:R-:W-:Y:S02]  /*0510*/  MOV R0, R3 ;  /* 0x0000000300007202 */ /* 0x000fe40000000f00 */
[----:B------:R-:W-:-:S07]  /*0520*/  MOV R22, 0x540 ;  /* 0x0000054000167802 */ /* 0x000fce0000000f00 */
[----:B------:R-:W-:Y:S05]  /*0530*/  CALL.REL.NOINC `($__internal_1_$__cuda_sm3x_div_rn_noftz_f32_slowpath) ;  /* 0x00000030003c7944 */ /* 0x000fea0003c00000 */
.L_x_8:
[----:B------:R-:W-:Y:S05]  /*0540*/  BSYNC.RECONVERGENT B4 ;  /* 0x0000000000047941 */ /* 0x000fea0003800200 */
.L_x_7:
[----:B------:R-:W2:Y:S04]  /*0550*/  LDG.E R5, desc[UR6][R18.64+-0x18] ;  /* 0xffffe80612057981 */ /* 0x000ea8000c1e1900 */
[----:B------:R-:W3:Y:S04]  /*0560*/  LDG.E R22, desc[UR6][R18.64+-0x1c] ;  /* 0xffffe40612167981 */ /* 0x000ee8000c1e1900 */
[----:B------:R-:W4:Y:S04]  /*0570*/  LDG.E R24, desc[UR6][R18.64+-0x14] ;  /* 0xffffec0612187981 */ /* 0x000f28000c1e1900 */
[----:B------:R-:W5:Y:S01]  /*0580*/  LDG.E R2, desc[UR6][R18.64+-0x4] ;  /* 0xfffffc0612027981 */ /* 0x000f62000c1e1900 */
[----:B------:R-:W-:Y:S01]  /*0590*/  BSSY.RECONVERGENT B1, `(.L_x_9) ;  /* 0x000001a000017945 */ /* 0x000fe20003800200 */
[-C--:B------:R-:W-:Y:S01]  /*05a0*/  FFMA R34, R31, R0.reuse, R6 ;  /* 0x000000001f227223 */ /* 0x080fe20000000006 */
[-C--:B------:R-:W-:Y:S01]  /*05b0*/  FFMA R4, R37, R0.reuse, R4 ;  /* 0x0000000025047223 */ /* 0x080fe20000000004 */
[----:B------:R-:W-:Y:S01]  /*05c0*/  FFMA R32, R33, R0, R32 ;  /* 0x0000000021207223 */ /* 0x000fe20000000020 */
[----:B--2---:R-:W-:Y:S01]  /*05d0*/  FADD R5, -R20, R5 ;  /* 0x0000000514057221 */ /* 0x004fe20000000100 */
[----:B---3--:R-:W-:-:S03]  /*05e0*/  FADD R7, -R21, R22 ;  /* 0x0000001615077221 */ /* 0x008fc60000000100 */
[----:B------:R-:W-:Y:S01]  /*05f0*/  FMUL R22, R5, R5 ;  /* 0x0000000505167220 */ /* 0x000fe20000400000 */
[----:B----4-:R-:W-:-:S03]  /*0600*/  FADD R3, -R17, R24 ;  /* 0x0000001811037221 */ /* 0x010fc60000000100 */
[----:B------:R-:W-:Y:S01]  /*0610*/  FFMA R22, R7, R7, R22 ;  /* 0x0000000707167223 */ /* 0x000fe20000000016 */
[----:B-----5:R-:W-:-:S03]  /*0620*/  FMUL R6, R11, R2 ;  /* 0x000000020b067220 */ /* 0x020fc60000400000 */
[----:B------:R-:W-:-:S04]  /*0630*/  FFMA R22, R3, R3, R22 ;  /* 0x0000000303167223 */ /* 0x000fc80000000016 */
[----:B------:R-:W-:-:S04]  /*0640*/  FADD R22, R22, 9.9999997171806853657e-10 ;  /* 0x3089705f16167421 */ /* 0x000fc80000000000 */
[----:B------:R-:W-:-:S04]  /*0650*/  FMUL R25, R22, R22 ;  /* 0x0000001616197220 */ /* 0x000fc80000400000 */
[----:B------:R-:W-:-:S04]  /*0660*/  FMUL R24, R22, R25 ;  /* 0x0000001916187220 */ /* 0x000fc80000400000 */
[----:B------:R0:W1:Y:S01]  /*0670*/  MUFU.RSQ R25, R24 ;  /* 0x0000001800197308 */ /* 0x0000620000001400 */
[----:B------:R-:W-:-:S04]  /*0680*/  IADD3 R22, PT, PT, R24, -0xd000000, RZ ;  /* 0xf300000018167810 */ /* 0x000fc80007ffe0ff */
[----:B------:R-:W-:-:S13]  /*0690*/  ISETP.GT.U32.AND P0, PT, R22, 0x727fffff, PT ;  /* 0x727fffff1600780c */ /* 0x000fda0003f04070 */
[----:B01----:R-:W-:Y:S05]  /*06a0*/  @!P0 BRA `(.L_x_10) ;  /* 0x0000000000108947 */ /* 0x003fea0003800000 */
[----:B------:R-:W-:Y:S02]  /*06b0*/  MOV R2, R24 ;  /* 0x0000001800027202 */ /* 0x000fe40000000f00 */
[----:B------:R-:W-:-:S07]  /*06c0*/  MOV R0, 0x6e0 ;  /* 0x000006e000007802 */ /* 0x000fce0000000f00 */
[----:B------:R-:W-:Y:S05]  /*06d0*/  CALL.REL.NOINC `($__internal_0_$__cuda_sm20_sqrt_rn_f32_slowpath) ;  /* 0x0000002c007c7944 */ /* 0x000fea0003c00000 */
[----:B------:R-:W-:Y:S05]  /*06e0*/  BRA `(.L_x_11) ;  /* 0x0000000000107947 */ /* 0x000fea0003800000 */
.L_x_10:
[----:B------:R-:W-:Y:S01]  /*06f0*/  FMUL.FTZ R27, R24, R25 ;  /* 0x00000019181b7220 */ /* 0x000fe20000410000 */
[----:B------:R-:W-:-:S03]  /*0700*/  FMUL.FTZ R2, R25, 0.5 ;  /* 0x3f00000019027820 */ /* 0x000fc60000410000 */
[----:B------:R-:W-:-:S04]  /*0710*/  FFMA R0, -R27, R27, R24 ;  /* 0x0000001b1b007223 */ /* 0x000fc80000000118 */
[----:B------:R-:W-:-:S07]  /*0720*/  FFMA R27, R0, R2, R27 ;  /* 0x00000002001b7223 */ /* 0x000fce000000001b */
.L_x_11:
[----:B------:R-:W-:Y:S05]  /*0730*/  BSYNC.RECONVERGENT B1 ;  /* 0x0000000000017941 */ /* 0x000fea0003800200 */
.L_x_9:
        /* <DEDUP_REMOVED lines=10> */
[----:B------:R-:W-:Y:S02]  /*07e0*/  MOV R28, R27 ;  /* 0x0000001b001c7202 */ /* 0x000fe40000000f00 */
[----:B------:R-:W-:-:S07]  /*07f0*/  MOV R22, 0x810 ;  /* 0x0000081000167802 */ /* 0x000fce0000000f00 */
[----:B------:R-:W-:Y:S05]  /*0800*/  CALL.REL.NOINC `($__internal_1_$__cuda_sm3x_div_rn_noftz_f32_slowpath) ;  /* 0x0000002c00887944 */ /* 0x000fea0003c00000 */
.L_x_13:
[----:B------:R-:W-:Y:S05]  /*0810*/  BSYNC.RECONVERGENT B4 ;  /* 0x0000000000047941 */ /* 0x000fea0003800200 */
.L_x_12:
        /* <DEDUP_REMOVED lines=25> */
[----:B------:R-:W-:Y:S01]  /*09b0*/  MOV R28, R27 ;  /* 0x0000001b001c7202 */ /* 0x000fe20000000f00 */
[----:B------:R-:W-:Y:S06]  /*09c0*/  BRA `(.L_x_16) ;  /* 0x0000000000107947 */ /* 0x000fec0003800000 */
.L_x_15:
[----:B------:R-:W-:Y:S01]  /*09d0*/  FMUL.FTZ R28, R25, R24 ;  /* 0x00000018191c7220 */ /* 0x000fe20000410000 */
[----:B------:R-:W-:-:S03]  /*09e0*/  FMUL.FTZ R0, R24, 0.5 ;  /* 0x3f00000018007820 */ /* 0x000fc60000410000 */
[----:B------:R-:W-:-:S04]  /*09f0*/  FFMA R7, -R28, R28, R25 ;  /* 0x0000001c1c077223 */ /* 0x000fc80000000119 */
[----:B------:R-:W-:-:S07]  /*0a00*/  FFMA R28, R7, R0, R28 ;  /* 0x00000000071c7223 */ /* 0x000fce000000001c */
.L_x_16:
[----:B------:R-:W-:Y:S05]  /*0a10*/  BSYNC.RECONVERGENT B1 ;  /* 0x0000000000017941 */ /* 0x000fea0003800200 */
.L_x_14:
        /* <DEDUP_REMOVED lines=12> */
.L_x_18:
[----:B------:R-:W-:Y:S05]  /*0ae0*/  BSYNC.RECONVERGENT B4 ;  /* 0x0000000000047941 */ /* 0x000fea0003800200 */
.L_x_17:
        /* <DEDUP_REMOVED lines=26> */
.L_x_20:
[----:B------:R-:W-:Y:S01]  /*0c90*/  FMUL.FTZ R27, R22, R25 ;  /* 0x00000019161b7220 */ /* 0x000fe20000410000 */
[----:B------:R-:W-:-:S03]  /*0ca0*/  FMUL.FTZ R2, R25, 0.5 ;  /* 0x3f00000019027820 */ /* 0x000fc60000410000 */
[----:B------:R-:W-:-:S04]  /*0cb0*/  FFMA R0, -R27, R27, R22 ;  /* 0x0000001b1b007223 */ /* 0x000fc80000000116 */
[----:B------:R-:W-:-:S07]  /*0cc0*/  FFMA R27, R0, R2, R27 ;  /* 0x00000002001b7223 */ /* 0x000fce000000001b */
.L_x_21:
[----:B------:R-:W-:Y:S05]  /*0cd0*/  BSYNC.RECONVERGENT B1 ;  /* 0x0000000000017941 */ /* 0x000fea0003800200 */
.L_x_19:
        /* <DEDUP_REMOVED lines=13> */
.L_x_23:
[----:B------:R-:W-:Y:S05]  /*0db0*/  BSYNC.RECONVERGENT B4 ;  /* 0x0000000000047941 */ /* 0x000fea0003800200 */
.L_x_22:
[----:B------:R-:W-:Y:S01]  /*0dc0*/  IADD3 R8, PT, PT, R8, 0x4, RZ ;  /* 0x0000000408087810 */ /* 0x000fe20007ffe0ff */
[-C--:B------:R-:W-:Y:S01]  /*0dd0*/  FFMA R4, R7, R0.reuse, R4 ;  /* 0x0000000007047223 */ /* 0x080fe20000000004 */
[----:B------:R-:W-:Y:S01]  /*0de0*/  IADD3 R18, P1, PT, R18, 0x70, RZ ;  /* 0x0000007012127810 */ /* 0x000fe20007f3e0ff */
[-C--:B------:R-:W-:Y:S01]  /*0df0*/  FFMA R32, R32, R0.reuse, R5 ;  /* 0x0000000020207223 */ /* 0x080fe20000000005 */
[----:B------:R-:W-:Y:S01]  /*0e00*/  ISETP.NE.AND P0, PT, R8, RZ, PT ;  /* 0x000000ff0800720c */ /* 0x000fe20003f05270 */
[----:B------:R-:W-:Y:S01]  /*0e10*/  FFMA R6, R3, R0, R6 ;  /* 0x0000000003067223 */ /* 0x000fe20000000006 */
[----:B------:R-:W-:-:S11]  /*0e20*/  IADD3.X R19, PT, PT, RZ, R19, RZ, P1, !PT ;  /* 0x00000013ff137210 */ /* 0x000fd60000ffe4ff */
[----:B------:R-:W-:Y:S05]  /*0e30*/  @P0 BRA `(.L_x_24) ;  /* 0xfffffff400200947 */ /* 0x000fea000383ffff */
.L_x_3:
[----:B------:R-:W-:Y:S05]  /*0e40*/  BSYNC.RECONVERGENT B3 ;  /* 0x0000000000037941 */ /* 0x000fea0003800200 */
.L_x_2:
[----:B------:R-:W-:-:S13]  /*0e50*/  ISETP.NE.AND P0, PT, R10, RZ, PT ;  /* 0x000000ff0a00720c */ /* 0x000fda0003f05270 */
[----:B------:R-:W-:Y:S05]  /*0e60*/  @!P0 BRA `(.L_x_1) ;  /* 0x0000000800448947 */ /* 0x000fea0003800000 */
[----:B------:R-:W-:Y:S01]  /*0e70*/  ISETP.NE.AND P0, PT, R10, 0x1, PT ;  /* 0x000000010a00780c */ /* 0x000fe20003f05270 */
[----:B------:R-:W-:-:S12]  /*0e80*/  BSSY.RECONVERGENT B3, `(.L_x_25) ;  /* 0x000005e000037945 */ /* 0x000fd80003800200 */
[----:B------:R-:W-:Y:S05]  /*0e90*/  @!P0 BRA `(.L_x_26) ;  /* 0x0000000400708947 */ /* 0x000fea0003800000 */
[----:B------:R-:W0:Y:S02]  /*0ea0*/  LDC.64 R36, c[0x0][0x380] ;  /* 0x0000e000ff247b82 */ /* 0x000e240000000a00 */
[----:B0-----:R-:W-:-:S05]  /*0eb0*/  IMAD.WIDE.U32 R36, R9, 0x1c, R36 ;  /* 0x0000001c09247825 */ /* 0x001fca00078e0024 */
        /* <DEDUP_REMOVED lines=23> */
.L_x_28:
[----:B------:R-:W-:Y:S01]  /*1030*/  FMUL.FTZ R28, R2, R5 ;  /* 0x00000005021c7220 */ /* 0x000fe20000410000 */
[----:B------:R-:W-:-:S03]  /*1040*/  FMUL.FTZ R0, R5, 0.5 ;  /* 0x3f00000005007820 */ /* 0x000fc60000410000 */
[----:B------:R-:W-:-:S04]  /*1050*/  FFMA R5, -R28, R28, R2 ;  /* 0x0000001c1c057223 */ /* 0x000fc80000000102 */
[----:B------:R-:W-:-:S07]  /*1060*/  FFMA R28, R5, R0, R28 ;  /* 0x00000000051c7223 */ /* 0x000fce000000001c */
.L_x_29:
[----:B------:R-:W-:Y:S05]  /*1070*/  BSYNC.RECONVERGENT B1 ;  /* 0x0000000000017941 */ /* 0x000fea0003800200 */
.L_x_27:
        /* <DEDUP_REMOVED lines=12> */
.L_x_31:
[----:B------:R-:W-:Y:S05]  /*1140*/  BSYNC.RECONVERGENT B4 ;  /* 0x0000000000047941 */ /* 0x000fea0003800200 */
.L_x_30:
        /* <DEDUP_REMOVED lines=26> */
.L_x_33:
[----:B------:R-:W-:Y:S01]  /*12f0*/  FMUL.FTZ R27, R18, R25 ;  /* 0x00000019121b7220 */ /* 0x000fe20000410000 */
[----:B------:R-:W-:-:S03]  /*1300*/  FMUL.FTZ R2, R25, 0.5 ;  /* 0x3f00000019027820 */ /* 0x000fc60000410000 */
[----:B------:R-:W-:-:S04]  /*1310*/  FFMA R0, -R27, R27, R18 ;  /* 0x0000001b1b007223 */ /* 0x000fc80000000112 */
[----:B------:R-:W-:-:S07]  /*1320*/  FFMA R27, R0, R2, R27 ;  /* 0x00000002001b7223 */ /* 0x000fce000000001b */
.L_x_34:
[----:B------:R-:W-:Y:S05]  /*1330*/  BSYNC.RECONVERGENT B1 ;  /* 0x0000000000017941 */ /* 0x000fea0003800200 */
.L_x_32:
        /* <DEDUP_REMOVED lines=13> */
.L_x_36:
[----:B------:R-:W-:Y:S05]  /*1410*/  BSYNC.RECONVERGENT B4 ;  /* 0x0000000000047941 */ /* 0x000fea0003800200 */
.L_x_35:
[-C--:B------:R-:W-:Y:S01]  /*1420*/  FFMA R4, R7, R0.reuse, R4 ;  /* 0x0000000007047223 */ /* 0x080fe20000000004 */
[-C--:B------:R-:W-:Y:S01]  /*1430*/  FFMA R32, R5, R0.reuse, R32 ;  /* 0x0000000005207223 */ /* 0x080fe20000000020 */
[----:B------:R-:W-:Y:S01]  /*1440*/  FFMA R6, R3, R0, R6 ;  /* 0x0000000003067223 */ /* 0x000fe20000000006 */
[----:B------:R-:W-:-:S07]  /*1450*/  IADD3 R9, PT, PT, R9, 0x2, RZ ;  /* 0x0000000209097810 */ /* 0x000fce0007ffe0ff */
.L_x_26:
[----:B------:R-:W-:Y:S05]  /*1460*/  BSYNC.RECONVERGENT B3 ;  /* 0x0000000000037941 */ /* 0x000fea0003800200 */
.L_x_25:
[----:B------:R-:W-:-:S04]  /*1470*/  LOP3.LUT R0, R12, 0x1, RZ, 0xc0, !PT ;  /* 0x000000010c007812 */ /* 0x000fc800078ec0ff */
[----:B------:R-:W-:-:S13]  /*1480*/  ISETP.NE.U32.AND P0, PT, R0, 0x1, PT ;  /* 0x000000010000780c */ /* 0x000fda0003f05070 */
[----:B------:R-:W-:Y:S05]  /*1490*/  @P0 BRA `(.L_x_1) ;  /* 0x0000000000b80947 */ /* 0x000fea0003800000 */
        /* <DEDUP_REMOVED lines=25> */
.L_x_38:
[----:B------:R-:W-:Y:S01]  /*1630*/  FMUL.FTZ R28, R2, R9 ;  /* 0x00000009021c7220 */ /* 0x000fe20000410000 */
[----:B------:R-:W-:-:S03]  /*1640*/  FMUL.FTZ R0, R9, 0.5 ;  /* 0x3f00000009007820 */ /* 0x000fc60000410000 */
[----:B------:R-:W-:-:S04]  /*1650*/  FFMA R9, -R28, R28, R2 ;  /* 0x0000001c1c097223 */ /* 0x000fc80000000102 */
[----:B------:R-:W-:-:S07]  /*1660*/  FFMA R28, R9, R0, R28 ;  /* 0x00000000091c7223 */ /* 0x000fce000000001c */
.L_x_39:
[----:B------:R-:W-:Y:S05]  /*1670*/  BSYNC.RECONVERGENT B1 ;  /* 0x0000000000017941 */ /* 0x000fea0003800200 */
.L_x_37:
        /* <DEDUP_REMOVED lines=12> */
.L_x_41:
[----:B------:R-:W-:Y:S05]  /*1740*/  BSYNC.RECONVERGENT B3 ;  /* 0x0000000000037941 */ /* 0x000fea0003800200 */
.L_x_40:
[-C--:B------:R-:W-:Y:S01]  /*1750*/  FFMA R4, R7, R0.reuse, R4 ;  /* 0x0000000007047223 */ /* 0x080fe20000000004 */
[-C--:B------:R-:W-:Y:S01]  /*1760*/  FFMA R32, R5, R0.reuse, R32 ;  /* 0x0000000005207223 */ /* 0x080fe20000000020 */
[----:B------:R-:W-:-:S07]  /*1770*/  FFMA R6, R3, R0, R6 ;  /* 0x0000000003067223 */ /* 0x000fce0000000006 */
.L_x_1:
[----:B------:R-:W-:Y:S05]  /*1780*/  BSYNC.RECONVERGENT B0 ;  /* 0x0000000000007941 */ /* 0x000fea0003800200 */
.L_x_0:
[----:B------:R-:W0:Y:S01]  /*1790*/  LDCU UR4, c[0x0][0x390] ;  /* 0x00007200ff0477ac */ /* 0x000e220008000800 */
[----:B------:R-:W-:Y:S01]  /*17a0*/  BSSY.RECONVERGENT B0, `(.L_x_42) ;  /* 0x0000038000007945 */ /* 0x000fe20003800200 */
[----:B0-----:R-:W-:-:S13]  /*17b0*/  ISETP.GE.AND P0, PT, R12, UR4, PT ;  /* 0x000000040c007c0c */ /* 0x001fda000bf06270 */
[----:B------:R-:W-:Y:S05]  /*17c0*/  @P0 BRA `(.L_x_43) ;  /* 0x0000000000d40947 */ /* 0x000fea0003800000 */
[----:B------:R-:W-:Y:S01]  /*17d0*/  ISETP.NE.AND P0, PT, R23, R12, PT ;  /* 0x0000000c1700720c */ /* 0x000fe20003f05270 */
[----:B------:R-:W-:-:S12]  /*17e0*/  BSSY.RECONVERGENT B3, `(.L_x_44) ;  /* 0x0000032000037945 */ /* 0x000fd80003800200 */
[----:B------:R-:W-:Y:S05]  /*17f0*/  @!P0 BRA `(.L_x_45) ;  /* 0x0000000000c08947 */ /* 0x000fea0003800000 */
[----:B------:R-:W0:Y:S02]  /*1800*/  LDC.64 R8, c[0x0][0x380] ;  /* 0x0000e000ff087b82 */ /* 0x000e240000000a00 */
[----:B0-----:R-:W-:-:S05]  /*1810*/  IMAD.WIDE.U32 R8, R12, 0x1c, R8 ;  /* 0x0000001c0c087825 */ /* 0x001fca00078e0008 */
[----:B------:R-:W2:Y:S04]  /*1820*/  LDG.E R5, desc[UR6][R8.64+0x4] ;  /* 0x0000040608057981 */ /* 0x000ea8000c1e1900 */
[----:B------:R-:W3:Y:S04]  /*1830*/  LDG.E R0, desc[UR6][R8.64] ;  /* 0x0000000608007981 */ /* 0x000ee8000c1e1900 */
[----:B------:R-:W4:Y:S04]  /*1840*/  LDG.E R2, desc[UR6][R8.64+0x8] ;  /* 0x0000080608027981 */ /* 0x000f28000c1e1900 */
[----:B------:R0:W4:Y:S01]  /*1850*/  LDG.E R10, desc[UR6][R8.64+0x18] ;  /* 0x00001806080a7981 */ /* 0x000122000c1e1900 */
[----:B------:R-:W-:Y:S01]  /*1860*/  BSSY.RECONVERGENT B1, `(.L_x_46) ;  /* 0x0000018000017945 */ /* 0x000fe20003800200 */
[----:B--2--5:R-:W-:Y:S01]  /*1870*/  FADD R5, -R20, R5 ;  /* 0x0000000514057221 */ /* 0x024fe20000000100 */
        /* <DEDUP_REMOVED lines=8> */
[----:B------:R-:W-:-:S03]  /*1900*/  FMUL R11, R13, 6.6743000015634379452e-11 ;  /* 0x2e92c4f80d0b7820 */ /* 0x000fc60000400000 */
[----:B0-----:R0:W1:Y:S01]  /*1910*/  MUFU.RSQ R9, R18 ;  /* 0x0000001200097308 */ /* 0x0010620000001400 */
[----:B------:R-:W-:Y:S01]  /*1920*/  IADD3 R0, PT, PT, R18, -0xd000000, RZ ;  /* 0xf300000012007810 */ /* 0x000fe20007ffe0ff */
[----:B------:R-:W-:-:S03]  /*1930*/  FMUL R8, R11, R10 ;  /* 0x0000000a0b087220 */ /* 0x000fc60000400000 */
[----:B------:R-:W-:-:S13]  /*1940*/  ISETP.GT.U32.AND P0, PT, R0, 0x727fffff, PT ;  /* 0x727fffff0000780c */ /* 0x000fda0003f04070 */
[----:B01----:R-:W-:Y:S05]  /*1950*/  @!P0 BRA `(.L_x_47) ;  /* 0x0000000000108947 */ /* 0x003fea0003800000 */
[----:B------:R-:W-:Y:S02]  /*1960*/  MOV R2, R18 ;  /* 0x0000001200027202 */ /* 0x000fe40000000f00 */
[----:B------:R-:W-:-:S07]  /*1970*/  MOV R0, 0x1990 ;  /* 0x0000199000007802 */ /* 0x000fce0000000f00 */
[----:B------:R-:W-:Y:S05]  /*1980*/  CALL.REL.NOINC `($__internal_0_$__cuda_sm20_sqrt_rn_f32_slowpath) ;  /* 0x0000001800d07944 */ /* 0x000fea0003c00000 */
[----:B------:R-:W-:Y:S05]  /*1990*/  BRA `(.L_x_48) ;  /* 0x0000000000107947 */ /* 0x000fea0003800000 */
.L_x_47:
[----:B------:R-:W-:Y:S01]  /*19a0*/  FMUL.FTZ R27, R18, R9 ;  /* 0x00000009121b7220 */ /* 0x000fe20000410000 */
[----:B------:R-:W-:-:S03]  /*19b0*/  FMUL.FTZ R2, R9, 0.5 ;  /* 0x3f00000009027820 */ /* 0x000fc60000410000 */
[----:B------:R-:W-:-:S04]  /*19c0*/  FFMA R0, -R27, R27, R18 ;  /* 0x0000001b1b007223 */ /* 0x000fc80000000112 */
[----:B------:R-:W-:-:S07]  /*19d0*/  FFMA R27, R0, R2, R27 ;  /* 0x00000002001b7223 */ /* 0x000fce000000001b */
.L_x_48:
[----:B------:R-:W-:Y:S05]  /*19e0*/  BSYNC.RECONVERGENT B1 ;  /* 0x0000000000017941 */ /* 0x000fea0003800200 */
.L_x_46:
        /* <DEDUP_REMOVED lines=13> */
.L_x_50:
[----:B------:R-:W-:Y:S05]  /*1ac0*/  BSYNC.RECONVERGENT B4 ;  /* 0x0000000000047941 */ /* 0x000fea0003800200 */
.L_x_49:
[-C--:B------:R-:W-:Y:S01]  /*1ad0*/  FFMA R4, R7, R0.reuse, R4 ;  /* 0x0000000007047223 */ /* 0x080fe20000000004 */
[-C--:B------:R-:W-:Y:S01]  /*1ae0*/  FFMA R32, R5, R0.reuse, R32 ;  /* 0x0000000005207223 */ /* 0x080fe20000000020 */
[----:B------:R-:W-:-:S07]  /*1af0*/  FFMA R6, R3, R0, R6 ;  /* 0x0000000003067223 */ /* 0x000fce0000000006 */
.L_x_45:
[----:B------:R-:W-:Y:S05]  /*1b00*/  BSYNC.RECONVERGENT B3 ;  /* 0x0000000000037941 */ /* 0x000fea0003800200 */
.L_x_44:
[----:B------:R-:W-:-:S07]  /*1b10*/  IADD3 R12, PT, PT, R12, 0x1, RZ ;  /* 0x000000010c0c7810 */ /* 0x000fce0007ffe0ff */
.L_x_43:
[----:B------:R-:W-:Y:S05]  /*1b20*/  BSYNC.RECONVERGENT B0 ;  /* 0x0000000000007941 */ /* 0x000fea0003800200 */
.L_x_42:
[----:B------:R-:W0:Y:S01]  /*1b30*/  LDCU UR4, c[0x0][0x390] ;  /* 0x00007200ff0477ac */ /* 0x000e220008000800 */
[----:B------:R-:W-:Y:S01]  /*1b40*/  BSSY.RECONVERGENT B0, `(.L_x_51) ;  /* 0x000015e000007945 */ /* 0x000fe20003800200 */
[----:B0-----:R-:W-:-:S13]  /*1b50*/  ISETP.GE.AND P0, PT, R12, UR4, PT ;  /* 0x000000040c007c0c */ /* 0x001fda000bf06270 */
[----:B------:R-:W-:Y:S05]  /*1b60*/  @P0 BRA `(.L_x_52) ;  /* 0x00000014006c0947 */ /* 0x000fea0003800000 */
[C---:B------:R-:W-:Y:S01]  /*1b70*/  IADD3 R0, PT, PT, R12.reuse, -UR4, RZ ;  /* 0x800000040c007c10 */ /* 0x040fe2000fffe0ff */
[----:B------:R-:W-:Y:S01]  /*1b80*/  BSSY.RECONVERGENT B3, `(.L_x_53) ;  /* 0x00000c5000037945 */ /* 0x000fe20003800200 */
[----:B------:R-:W-:Y:S01]  /*1b90*/  IADD3 R11, PT, PT, -R12, UR4, RZ ;  /* 0x000000040c0b7c10 */ /* 0x000fe2000fffe1ff */
[----:B-----5:R-:W-:Y:S01]  /*1ba0*/  FMUL R10, R13, 6.6743000015634379452e-11 ;  /* 0x2e92c4f80d0a7820 */ /* 0x020fe20000400000 */
[----:B------:R-:W-:Y:S02]  /*1bb0*/  ISETP.GT.U32.AND P0, PT, R0, -0x4, PT ;  /* 0xfffffffc0000780c */ /* 0x000fe40003f04070 */
[----:B------:R-:W-:-:S11]  /*1bc0*/  LOP3.LUT R9, R11, 0x3, RZ, 0xc0, !PT ;  /* 0x000000030b097812 */ /* 0x000fd600078ec0ff */
[----:B------:R-:W-:Y:S05]  /*1bd0*/  @P0 BRA `(.L_x_54) ;  /* 0x0000000800fc0947 */ /* 0x000fea0003800000 */
[----:B------:R-:W0:Y:S01]  /*1be0*/  LDC.64 R2, c[0x0][0x380] ;  /* 0x0000e000ff027b82 */ /* 0x000e220000000a00 */
[----:B------:R-:W-:-:S04]  /*1bf0*/  LOP3.LUT R8, R11, 0xfffffffc, RZ, 0xc0, !PT ;  /* 0xfffffffc0b087812 */ /* 0x000fc800078ec0ff */
[----:B------:R-:W-:Y:S01]  /*1c00*/  IADD3 R8, PT, PT, -R8, RZ, RZ ;  /* 0x000000ff08087210 */ /* 0x000fe20007ffe1ff */
[----:B0-----:R-:W-:-:S03]  /*1c10*/  IMAD.WIDE.U32 R2, R12, 0x1c, R2 ;  /* 0x0000001c0c027825 */ /* 0x001fc600078e0002 */
[----:B------:R-:W-:-:S04]  /*1c20*/  IADD3 R18, P0, PT, R2, 0x38, RZ ;  /* 0x0000003802127810 */ /* 0x000fc80007f1e0ff */
[----:B------:R-:W-:-:S09]  /*1c30*/  IADD3.X R19, PT, PT, RZ, R3, RZ, P0, !PT ;  /* 0x00000003ff137210 */ /* 0x000fd200007fe4ff */
.L_x_75:
        /* <DEDUP_REMOVED lines=23> */
.L_x_56:
[----:B------:R-:W-:Y:S01]  /*1db0*/  FMUL.FTZ R28, R2, R27 ;  /* 0x0000001b021c7220 */ /* 0x000fe20000410000 */
[----:B------:R-:W-:-:S03]  /*1dc0*/  FMUL.FTZ R0, R27, 0.5 ;  /* 0x3f0000001b007820 */ /* 0x000fc60000410000 */
[----:B------:R-:W-:-:S04]  /*1dd0*/  FFMA R25, -R28, R28, R2 ;  /* 0x0000001c1c197223 */ /* 0x000fc80000000102 */
[----:B------:R-:W-:-:S07]  /*1de0*/  FFMA R28, R25, R0, R28 ;  /* 0x00000000191c7223 */ /* 0x000fce000000001c */
.L_x_57:
[----:B------:R-:W-:Y:S05]  /*1df0*/  BSYNC.RECONVERGENT B1 ;  /* 0x0000000000017941 */ /* 0x000fea0003800200 */
.L_x_55:
        /* <DEDUP_REMOVED lines=12> */
.L_x_59:
[----:B------:R-:W-:Y:S05]  /*1ec0*/  BSYNC.RECONVERGENT B4 ;  /* 0x0000000000047941 */ /* 0x000fea0003800200 */
.L_x_58:
        /* <DEDUP_REMOVED lines=27> */
.L_x_61:
[----:B------:R-:W-:Y:S01]  /*2080*/  FMUL.FTZ R28, R27, R22 ;  /* 0x000000161b1c7220 */ /* 0x000fe20000410000 */
[----:B------:R-:W-:-:S03]  /*2090*/  FMUL.FTZ R0, R22, 0.5 ;  /* 0x3f00000016007820 */ /* 0x000fc60000410000 */
[----:B------:R-:W-:-:S04]  /*20a0*/  FFMA R7, -R28, R28, R27 ;  /* 0x0000001c1c077223 */ /* 0x000fc8000000011b */
[----:B------:R-:W-:-:S07]  /*20b0*/  FFMA R28, R7, R0, R28 ;  /* 0x00000000071c7223 */ /* 0x000fce000000001c */
.L_x_62:
[----:B------:R-:W-:Y:S05]  /*20c0*/  BSYNC.RECONVERGENT B1 ;  /* 0x0000000000017941 */ /* 0x000fea0003800200 */
.L_x_60:
        /* <DEDUP_REMOVED lines=12> */
.L_x_64:
[----:B------:R-:W-:Y:S05]  /*2190*/  BSYNC.RECONVERGENT B4 ;  /* 0x0000000000047941 */ /* 0x000fea0003800200 */
.L_x_63:
        /* <DEDUP_REMOVED lines=26> */
.L_x_66:
[----:B------:R-:W-:Y:S01]  /*2340*/  FMUL.FTZ R27, R22, R29 ;  /* 0x0000001d161b7220 */ /* 0x000fe20000410000 */
[----:B------:R-:W-:-:S03]  /*2350*/  FMUL.FTZ R2, R29, 0.5 ;  /* 0x3f0000001d027820 */ /* 0x000fc60000410000 */
[----:B------:R-:W-:-:S04]  /*2360*/  FFMA R0, -R27, R27, R22 ;  /* 0x0000001b1b007223 */ /* 0x000fc80000000116 */
[----:B------:R-:W-:-:S07]  /*2370*/  FFMA R27, R0, R2, R27 ;  /* 0x00000002001b7223 */ /* 0x000fce000000001b */
.L_x_67:
[----:B------:R-:W-:Y:S05]  /*2380*/  BSYNC.RECONVERGENT B1 ;  /* 0x0000000000017941 */ /* 0x000fea0003800200 */
.L_x_65:
        /* <DEDUP_REMOVED lines=13> */
.L_x_69:
[----:B------:R-:W-:Y:S05]  /*2460*/  BSYNC.RECONVERGENT B4 ;  /* 0x0000000000047941 */ /* 0x000fea0003800200 */
.L_x_68:
        /* <DEDUP_REMOVED lines=26> */
.L_x_71:
[----:B------:R-:W-:Y:S01]  /*2610*/  FMUL.FTZ R27, R22, R29 ;  /* 0x0000001d161b7220 */ /* 0x000fe20000410000 */
[----:B------:R-:W-:-:S03]  /*2620*/  FMUL.FTZ R2, R29, 0.5 ;  /* 0x3f0000001d027820 */ /* 0x000fc60000410000 */
[----:B------:R-:W-:-:S04]  /*2630*/  FFMA R0, -R27, R27, R22 ;  /* 0x0000001b1b007223 */ /* 0x000fc80000000116 */
[----:B------:R-:W-:-:S07]  /*2640*/  FFMA R27, R0, R2, R27 ;  /* 0x00000002001b7223 */ /* 0x000fce000000001b */
.L_x_72:
[----:B------:R-:W-:Y:S05]  /*2650*/  BSYNC.RECONVERGENT B1 ;  /* 0x0000000000017941 */ /* 0x000fea0003800200 */
.L_x_70:
        /* <DEDUP_REMOVED lines=13> */
.L_x_74:
[----:B------:R-:W-:Y:S05]  /*2730*/  BSYNC.RECONVERGENT B4 ;  /* 0x0000000000047941 */ /* 0x000fea0003800200 */
.L_x_73:
[----:B------:R-:W-:Y:S01]  /*2740*/  IADD3 R8, PT, PT, R8, 0x4, RZ ;  /* 0x0000000408087810 */ /* 0x000fe20007ffe0ff */
[-C--:B------:R-:W-:Y:S01]  /*2750*/  FFMA R4, R31, R0.reuse, R4 ;  /* 0x000000001f047223 */ /* 0x080fe20000000004 */
[----:B------:R-:W-:Y:S01]  /*2760*/  IADD3 R18, P1, PT, R18, 0x70, RZ ;  /* 0x0000007012127810 */ /* 0x000fe20007f3e0ff */
[-C--:B------:R-:W-:Y:S01]  /*2770*/  FFMA R32, R32, R0.reuse, R3 ;  /* 0x0000000020207223 */ /* 0x080fe20000000003 */
[----:B------:R-:W-:Y:S01]  /*2780*/  ISETP.NE.AND P0, PT, R8, RZ, PT ;  /* 0x000000ff0800720c */ /* 0x000fe20003f05270 */
[----:B------:R-:W-:Y:S01]  /*2790*/  FFMA R6, R30, R0, R5 ;  /* 0x000000001e067223 */ /* 0x000fe20000000005 */
[----:B------:R-:W-:Y:S02]  /*27a0*/  IADD3.X R19, PT, PT, RZ, R19, RZ, P1, !PT ;  /* 0x00000013ff137210 */ /* 0x000fe40000ffe4ff */
[----:B------:R-:W-:-:S09]  /*27b0*/  IADD3 R12, PT, PT, R12, 0x4, RZ ;  /* 0x000000040c0c7810 */ /* 0x000fd20007ffe0ff */
[----:B------:R-:W-:Y:S05]  /*27c0*/  @P0 BRA `(.L_x_75) ;  /* 0xfffffff4001c0947 */ /* 0x000fea000383ffff */
.L_x_54:
[----:B------:R-:W-:Y:S05]  /*27d0*/  BSYNC.RECONVERGENT B3 ;  /* 0x0000000000037941 */ /* 0x000fea0003800200 */
.L_x_53:
        /* <DEDUP_REMOVED lines=30> */
.L_x_79:
[----:B------:R-:W-:Y:S01]  /*29c0*/  FMUL.FTZ R28, R2, R7 ;  /* 0x00000007021c7220 */ /* 0x000fe20000410000 */
[----:B------:R-:W-:-:S03]  /*29d0*/  FMUL.FTZ R0, R7, 0.5 ;  /* 0x3f00000007007820 */ /* 0x000fc60000410000 */
[----:B------:R-:W-:-:S04]  /*29e0*/  FFMA R5, -R28, R28, R2 ;  /* 0x0000001c1c057223 */ /* 0x000fc80000000102 */
[----:B------:R-:W-:-:S07]  /*29f0*/  FFMA R28, R5, R0, R28 ;  /* 0x00000000051c7223 */ /* 0x000fce000000001c */
.L_x_80:
[----:B------:R-:W-:Y:S05]  /*2a00*/  BSYNC.RECONVERGENT B1 ;  /* 0x0000000000017941 */ /* 0x000fea0003800200 */
.L_x_78:
        /* <DEDUP_REMOVED lines=12> */
.L_x_82:
[----:B------:R-:W-:Y:S05]  /*2ad0*/  BSYNC.RECONVERGENT B4 ;  /* 0x0000000000047941 */ /* 0x000fea0003800200 */
.L_x_81:
        /* <DEDUP_REMOVED lines=26> */
.L_x_84:
[----:B------:R-:W-:Y:S01]  /*2c80*/  FMUL.FTZ R27, R18, R25 ;  /* 0x00000019121b7220 */ /* 0x000fe20000410000 */
[----:B------:R-:W-:-:S03]  /*2c90*/  FMUL.FTZ R2, R25, 0.5 ;  /* 0x3f00000019027820 */ /* 0x000fc60000410000 */
[----:B------:R-:W-:-:S04]  /*2ca0*/  FFMA R0, -R27, R27, R18 ;  /* 0x0000001b1b007223 */ /* 0x000fc80000000112 */
[----:B------:R-:W-:-:S07]  /*2cb0*/  FFMA R27, R0, R2, R27 ;  /* 0x00000002001b7223 */ /* 0x000fce000000001b */
.L_x_85:
[----:B------:R-:W-:Y:S05]  /*2cc0*/  BSYNC.RECONVERGENT B1 ;  /* 0x0000000000017941 */ /* 0x000fea0003800200 */
.L_x_83:
        /* <DEDUP_REMOVED lines=13> */
.L_x_87:
[----:B------:R-:W-:Y:S05]  /*2da0*/  BSYNC.RECONVERGENT B4 ;  /* 0x0000000000047941 */ /* 0x000fea0003800200 */
.L_x_86:
[-C--:B------:R-:W-:Y:S01]  /*2db0*/  FFMA R4, R7, R0.reuse, R4 ;  /* 0x0000000007047223 */ /* 0x080fe20000000004 */
[-C--:B------:R-:W-:Y:S01]  /*2dc0*/  FFMA R32, R5, R0.reuse, R32 ;  /* 0x0000000005207223 */ /* 0x080fe20000000020 */
[----:B------:R-:W-:Y:S01]  /*2dd0*/  FFMA R6, R3, R0, R6 ;  /* 0x0000000003067223 */ /* 0x000fe20000000006 */
[----:B------:R-:W-:-:S07]  /*2de0*/  IADD3 R12, PT, PT, R12, 0x2, RZ ;  /* 0x000000020c0c7810 */ /* 0x000fce0007ffe0ff */
.L_x_77:
[----:B------:R-:W-:Y:S05]  /*2df0*/  BSYNC.RECONVERGENT B3 ;  /* 0x0000000000037941 */ /* 0x000fea0003800200 */
.L_x_76:
        /* <DEDUP_REMOVED lines=28> */
.L_x_89:
[----:B------:R-:W-:Y:S01]  /*2fc0*/  FMUL.FTZ R27, R12, R9 ;  /* 0x000000090c1b7220 */ /* 0x000fe20000410000 */
[----:B------:R-:W-:-:S03]  /*2fd0*/  FMUL.FTZ R2, R9, 0.5 ;  /* 0x3f00000009027820 */ /* 0x000fc60000410000 */
[----:B------:R-:W-:-:S04]  /*2fe0*/  FFMA R0, -R27, R27, R12 ;  /* 0x0000001b1b007223 */ /* 0x000fc8000000010c */
[----:B------:R-:W-:-:S07]  /*2ff0*/  FFMA R27, R0, R2, R27 ;  /* 0x00000002001b7223 */ /* 0x000fce000000001b */
.L_x_90:
[----:B------:R-:W-:Y:S05]  /*3000*/  BSYNC.RECONVERGENT B1 ;  /* 0x0000000000017941 */ /* 0x000fea0003800200 */
.L_x_88:
        /* <DEDUP_REMOVED lines=13> */
.L_x_92:
[----:B------:R-:W-:Y:S05]  /*30e0*/  BSYNC.RECONVERGENT B3 ;  /* 0x0000000000037941 */ /* 0x000fea0003800200 */
.L_x_91:
[-C--:B------:R-:W-:Y:S01]  /*30f0*/  FFMA R4, R7, R0.reuse, R4 ;  /* 0x0000000007047223 */ /* 0x080fe20000000004 */
[-C--:B------:R-:W-:Y:S01]  /*3100*/  FFMA R32, R5, R0.reuse, R32 ;  /* 0x0000000005207223 */ /* 0x080fe20000000020 */
[----:B------:R-:W-:-:S07]  /*3110*/  FFMA R6, R3, R0, R6 ;  /* 0x0000000003067223 */ /* 0x000fce0000000006 */
.L_x_52:
[----:B------:R-:W-:Y:S05]  /*3120*/  BSYNC.RECONVERGENT B0 ;  /* 0x0000000000007941 */ /* 0x000fea0003800200 */
.L_x_51:
[----:B-----5:R-:W0:Y:S01]  /*3130*/  MUFU.RCP R0, R13 ;  /* 0x0000000d00007308 */ /* 0x020e220000001000 */
[----:B------:R-:W-:Y:S07]  /*3140*/  BSSY.RECONVERGENT B0, `(.L_x_93) ;  /* 0x000000c000007945 */ /* 0x000fee0003800200 */
[----:B------:R-:W1:Y:S01]  /*3150*/  FCHK P0, R4, R13 ;  /* 0x0000000d04007302 */ /* 0x000e620000000000 */
[----:B0-----:R-:W-:-:S04]  /*3160*/  FFMA R3, -R13, R0, 1 ;  /* 0x3f8000000d037423 */ /* 0x001fc80000000100 */
[----:B------:R-:W-:-:S04]  /*3170*/  FFMA R3, R0, R3, R0 ;  /* 0x0000000300037223 */ /* 0x000fc80000000000 */
[----:B------:R-:W-:-:S04]  /*3180*/  FFMA R0, R3, R4, RZ ;  /* 0x0000000403007223 */ /* 0x000fc800000000ff */
[----:B------:R-:W-:-:S04]  /*3190*/  FFMA R5, -R13, R0, R4 ;  /* 0x000000000d057223 */ /* 0x000fc80000000104 */
[----:B------:R-:W-:Y:S01]  /*31a0*/  FFMA R0, R3, R5, R0 ;  /* 0x0000000503007223 */ /* 0x000fe20000000000 */
[----:B-1----:R-:W-:Y:S06]  /*31b0*/  @!P0 BRA `(.L_x_94) ;  /* 0x0000000000108947 */ /* 0x002fec0003800000 */
[----:B------:R-:W-:Y:S02]  /*31c0*/  MOV R0, R4 ;  /* 0x0000000400007202 */ /* 0x000fe40000000f00 */
[----:B------:R-:W-:Y:S02]  /*31d0*/  MOV R28, R13 ;  /* 0x0000000d001c7202 */ /* 0x000fe40000000f00 */
[----:B------:R-:W-:-:S07]  /*31e0*/  MOV R22, 0x3200 ;  /* 0x0000320000167802 */ /* 0x000fce0000000f00 */
[----:B------:R-:W-:Y:S05]  /*31f0*/  CALL.REL.NOINC `($__internal_1_$__cuda_sm3x_div_rn_noftz_f32_slowpath) ;  /* 0x00000004000c7944 */ /* 0x000fea0003c00000 */
.L_x_94:
[----:B------:R-:W-:Y:S05]  /*3200*/  BSYNC.RECONVERGENT B0 ;  /* 0x0000000000007941 */ /* 0x000fea0003800200 */
.L_x_93:
[----:B------:R-:W0:Y:S01]  /*3210*/  MUFU.RCP R2, R13 ;  /* 0x0000000d00027308 */ /* 0x000e220000001000 */
[----:B------:R-:W-:Y:S01]  /*3220*/  BSSY.RECONVERGENT B0, `(.L_x_95) ;  /* 0x000000d000007945 */ /* 0x000fe20003800200 */
[----:B------:R-:W-:-:S06]  /*3230*/  FFMA R16, R0, 0.0099999997764825820923, R16 ;  /* 0x3c23d70a00107823 */ /* 0x000fcc0000000010 */
        /* <DEDUP_REMOVED lines=11> */
.L_x_96:
[----:B------:R-:W-:Y:S05]  /*32f0*/  BSYNC.RECONVERGENT B0 ;  /* 0x0000000000007941 */ /* 0x000fea0003800200 */
.L_x_95:
        /* <DEDUP_REMOVED lines=14> */
.L_x_98:
[----:B------:R-:W-:Y:S05]  /*33e0*/  BSYNC.RECONVERGENT B0 ;  /* 0x0000000000007941 */ /* 0x000fea0003800200 */
.L_x_97:
[----:B------:R-:W0:Y:S01]  /*33f0*/  LDC.64 R2, c[0x0][0x388] ;  /* 0x0000e200ff027b82 */ /* 0x000e220000000a00 */
[----:B------:R-:W-:Y:S01]  /*3400*/  FFMA R0, R0, 0.0099999997764825820923, R14 ;  /* 0x3c23d70a00007823 */ /* 0x000fe2000000000e */
[----:B------:R-:W-:Y:S01]  /*3410*/  FFMA R21, R16, 0.0099999997764825820923, R21 ;  /* 0x3c23d70a10157823 */ /* 0x000fe20000000015 */
[----:B------:R-:W-:Y:S02]  /*3420*/  FFMA R5, R15, 0.0099999997764825820923, R20 ;  /* 0x3c23d70a0f057823 */ /* 0x000fe40000000014 */
[----:B------:R-:W-:Y:S01]  /*3430*/  FFMA R17, R0, 0.0099999997764825820923, R17 ;  /* 0x3c23d70a00117823 */ /* 0x000fe20000000011 */
[----:B0-----:R-:W-:-:S05]  /*3440*/  IMAD.WIDE R2, R23, 0x1c, R2 ;  /* 0x0000001c17027825 */ /* 0x001fca00078e0202 */
[----:B------:R-:W-:Y:S04]  /*3450*/  STG.E desc[UR6][R2.64], R21 ;  /* 0x0000001502007986 */ /* 0x000fe8000c101906 */
[----:B------:R-:W-:Y:S04]  /*3460*/  STG.E desc[UR6][R2.64+0x4], R5 ;  /* 0x0000040502007986 */ /* 0x000fe8000c101906 */
[----:B------:R-:W-:Y:S04]  /*3470*/  STG.E desc[UR6][R2.64+0x8], R17 ;  /* 0x0000081102007986 */ /* 0x000fe8000c101906 */
[----:B------:R-:W-:Y:S04]  /*3480*/  STG.E desc[UR6][R2.64+0xc], R16 ;  /* 0x00000c1002007986 */ /* 0x000fe8000c101906 */
[----:B------:R-:W-:Y:S04]  /*3490*/  STG.E desc[UR6][R2.64+0x10], R15 ;  /* 0x0000100f02007986 */ /* 0x000fe8000c101906 */
[----:B------:R-:W-:Y:S04]  /*34a0*/  STG.E desc[UR6][R2.64+0x14], R0 ;  /* 0x0000140002007986 */ /* 0x000fe8000c101906 */
[----:B------:R-:W-:Y:S01]  /*34b0*/  STG.E desc[UR6][R2.64+0x18], R13 ;  /* 0x0000180d02007986 */ /* 0x000fe2000c101906 */
[----:B------:R-:W-:Y:S05]  /*34c0*/  EXIT ;  /* 0x000000000000794d */ /* 0x000fea0003800000 */
        .weak           $__internal_0_$__cuda_sm20_sqrt_rn_f32_slowpath
        .type           $__internal_0_$__cuda_sm20_sqrt_rn_f32_slowpath,@function
        .size           $__internal_0_$__cuda_sm20_sqrt_rn_f32_slowpath,($__internal_1_$__cuda_sm3x_div_rn_noftz_f32_slowpath - $__internal_0_$__cuda_sm20_sqrt_rn_f32_slowpath)
$__internal_0_$__cuda_sm20_sqrt_rn_f32_slowpath:
[----:B------:R-:W-:-:S13]  /*34d0*/  LOP3.LUT P0, RZ, R2, 0x7fffffff, RZ, 0xc0, !PT ;  /* 0x7fffffff02ff7812 */ /* 0x000fda000780c0ff */
[----:B------:R-:W-:Y:S01]  /*34e0*/  @!P0 MOV R27, R2 ;  /* 0x00000002001b8202 */ /* 0x000fe20000000f00 */
[----:B------:R-:W-:Y:S06]  /*34f0*/  @!P0 BRA `(.L_x_99) ;  /* 0x0000000000408947 */ /* 0x000fec0003800000 */
[----:B------:R-:W-:-:S13]  /*3500*/  FSETP.GEU.FTZ.AND P0, PT, R2, RZ, PT ;  /* 0x000000ff0200720b */ /* 0x000fda0003f1e000 */
[----:B------:R-:W-:Y:S01]  /*3510*/  @!P0 MOV R27, 0x7fffffff ;  /* 0x7fffffff001b8802 */ /* 0x000fe20000000f00 */
[----:B------:R-:W-:Y:S06]  /*3520*/  @!P0 BRA `(.L_x_99) ;  /* 0x0000000000348947 */ /* 0x000fec0003800000 */
[----:B------:R-:W-:-:S13]  /*3530*/  FSETP.GTU.FTZ.AND P0, PT, |R2|, +INF , PT ;  /* 0x7f8000000200780b */ /* 0x000fda0003f1c200 */
[----:B------:R-:W-:Y:S01]  /*3540*/  @P0 FADD.FTZ R27, R2, 1 ;  /* 0x3f800000021b0421 */ /* 0x000fe20000010000 */
[----:B------:R-:W-:Y:S06]  /*3550*/  @P0 BRA `(.L_x_99) ;  /* 0x0000000000280947 */ /* 0x000fec0003800000 */
[----:B------:R-:W-:-:S13]  /*3560*/  FSETP.NEU.FTZ.AND P0, PT, |R2|, +INF , PT ;  /* 0x7f8000000200780b */ /* 0x000fda0003f1d200 */
[----:B------:R-:W-:-:S04]  /*3570*/  @P0 FFMA R26, R2, 1.84467440737095516160e+19, RZ ;  /* 0x5f800000021a0823 */ /* 0x000fc800000000ff */
[----:B------:R-:W0:Y:S02]  /*3580*/  @P0 MUFU.RSQ R27, R26 ;  /* 0x0000001a001b0308 */ /* 0x000e240000001400 */
[----:B0-----:R-:W-:Y:S01]  /*3590*/  @P0 FMUL.FTZ R25, R26, R27 ;  /* 0x0000001b1a190220 */ /* 0x001fe20000410000 */
[----:B------:R-:W-:Y:S01]  /*35a0*/  @P0 FMUL.FTZ R22, R27, 0.5 ;  /* 0x3f0000001b160820 */ /* 0x000fe20000410000 */
[----:B------:R-:W-:Y:S02]  /*35b0*/  @!P0 MOV R27, R2 ;  /* 0x00000002001b8202 */ /* 0x000fe40000000f00 */
[----:B------:R-:W-:-:S04]  /*35c0*/  @P0 FADD.FTZ R24, -R25, -RZ ;  /* 0x800000ff19180221 */ /* 0x000fc80000010100 */
[----:B------:R-:W-:-:S04]  /*35d0*/  @P0 FFMA R24, R25, R24, R26 ;  /* 0x0000001819180223 */ /* 0x000fc8000000001a */
[----:B------:R-:W-:-:S04]  /*35e0*/  @P0 FFMA R22, R24, R22, R25 ;  /* 0x0000001618160223 */ /* 0x000fc80000000019 */
[----:B------:R-:W-:-:S07]  /*35f0*/  @P0 FMUL.FTZ R27, R22, 2.3283064365386962891e-10 ;  /* 0x2f800000161b0820 */ /* 0x000fce0000410000 */
.L_x_99:
[----:B------:R-:W-:Y:S01]  /*3600*/  HFMA2 R25, -RZ, RZ, 0, 0 ;  /* 0x00000000ff197431 */ /* 0x000fe200000001ff */
[----:B------:R-:W-:-:S04]  /*3610*/  MOV R24, R0 ;  /* 0x0000000000187202 */ /* 0x000fc80000000f00 */
[----:B------:R-:W-:Y:S05]  /*3620*/  RET.REL.NODEC R24 `(_Z11nBodyKernelP8ParticleS0_i) ;  /* 0xffffffc818747950 */ /* 0x000fea0003c3ffff */
        .weak           $__internal_1_$__cuda_sm3x_div_rn_noftz_f32_slowpath
        .type           $__internal_1_$__cuda_sm3x_div_rn_noftz_f32_slowpath,@function
        .size           $__internal_1_$__cuda_sm3x_div_rn_noftz_f32_slowpath,(.L_x_113 - $__internal_1_$__cuda_sm3x_div_rn_noftz_f32_slowpath)
$__internal_1_$__cuda_sm3x_div_rn_noftz_f32_slowpath:
[----:B------:R-:W-:Y:S01]  /*3630*/  SHF.R.U32.HI R2, RZ, 0x17, R28 ;  /* 0x00000017ff027819 */ /* 0x000fe2000001161c */
[----:B------:R-:W-:Y:S01]  /*3640*/  BSSY.RECONVERGENT B1, `(.L_x_100) ;  /* 0x0000062000017945 */ /* 0x000fe20003800200 */
[----:B------:R-:W-:Y:S02]  /*3650*/  SHF.R.U32.HI R27, RZ, 0x17, R0 ;  /* 0x00000017ff1b7819 */ /* 0x000fe40000011600 */
[----:B------:R-:W-:Y:S02]  /*3660*/  LOP3.LUT R2, R2, 0xff, RZ, 0xc0, !PT ;  /* 0x000000ff02027812 */ /* 0x000fe400078ec0ff */
[----:B------:R-:W-:Y:S02]  /*3670*/  LOP3.LUT R27, R27, 0xff, RZ, 0xc0, !PT ;  /* 0x000000ff1b1b7812 */ /* 0x000fe400078ec0ff */
[----:B------:R-:W-:Y:S02]  /*3680*/  IADD3 R25, PT, PT, R2, -0x1, RZ ;  /* 0xffffffff02197810 */ /* 0x000fe40007ffe0ff */
[----:B------:R-:W-:-:S02]  /*3690*/  IADD3 R26, PT, PT, R27, -0x1, RZ ;  /* 0xffffffff1b1a7810 */ /* 0x000fc40007ffe0ff */
[----:B------:R-:W-:-:S04]  /*36a0*/  ISETP.GT.U32.AND P0, PT, R25, 0xfd, PT ;  /* 0x000000fd1900780c */ /* 0x000fc80003f04070 */
[----:B------:R-:W-:-:S13]  /*36b0*/  ISETP.GT.U32.OR P0, PT, R26, 0xfd, P0 ;  /* 0x000000fd1a00780c */ /* 0x000fda0000704470 */
[----:B------:R-:W-:Y:S01]  /*36c0*/  @!P0 MOV R24, RZ ;  /* 0x000000ff00188202 */ /* 0x000fe20000000f00 */
[----:B------:R-:W-:Y:S06]  /*36d0*/  @!P0 BRA `(.L_x_101) ;  /* 0x00000000005c8947 */ /* 0x000fec0003800000 */
[----:B------:R-:W-:Y:S02]  /*36e0*/  FSETP.GTU.FTZ.AND P0, PT, |R0|, +INF , PT ;  /* 0x7f8000000000780b */ /* 0x000fe40003f1c200 */
[----:B------:R-:W-:-:S04]  /*36f0*/  FSETP.GTU.FTZ.AND P1, PT, |R28|, +INF , PT ;  /* 0x7f8000001c00780b */ /* 0x000fc80003f3c200 */
[----:B------:R-:W-:-:S13]  /*3700*/  PLOP3.LUT P0, PT, P0, P1, PT, 0xf8, 0x8f ;  /* 0x00000000008f781c */ /* 0x000fda0000703f70 */
[----:B------:R-:W-:Y:S05]  /*3710*/  @P0 BRA `(.L_x_102) ;  /* 0x00000004004c0947 */ /* 0x000fea0003800000 */
[----:B------:R-:W-:-:S13]  /*3720*/  LOP3.LUT P0, RZ, R28, 0x7fffffff, R0, 0xc8, !PT ;  /* 0x7fffffff1cff7812 */ /* 0x000fda000780c800 */
[----:B------:R-:W-:Y:S05]  /*3730*/  @!P0 BRA `(.L_x_103) ;  /* 0x00000004003c8947 */ /* 0x000fea0003800000 */
[----:B------:R-:W-:Y:S02]  /*3740*/  FSETP.NEU.FTZ.AND P2, PT, |R0|, +INF , PT ;  /* 0x7f8000000000780b */ /* 0x000fe40003f5d200 */
[----:B------:R-:W-:Y:S02]  /*3750*/  FSETP.NEU.FTZ.AND P1, PT, |R28|, +INF , PT ;  /* 0x7f8000001c00780b */ /* 0x000fe40003f3d200 */
[----:B------:R-:W-:-:S11]  /*3760*/  FSETP.NEU.FTZ.AND P0, PT, |R0|, +INF , PT ;  /* 0x7f8000000000780b */ /* 0x000fd60003f1d200 */
[----:B------:R-:W-:Y:S05]  /*3770*/  @!P1 BRA !P2, `(.L_x_103) ;  /* 0x00000004002c9947 */ /* 0x000fea0005000000 */
[----:B------:R-:W-:-:S04]  /*3780*/  LOP3.LUT P2, RZ, R0, 0x7fffffff, RZ, 0xc0, !PT ;  /* 0x7fffffff00ff7812 */ /* 0x000fc8000784c0ff */
[----:B------:R-:W-:-:S13]  /*3790*/  PLOP3.LUT P1, PT, P1, P2, PT, 0x2f, 0xf2 ;  /* 0x0000000000f2781c */ /* 0x000fda0000f24577 */
[----:B------:R-:W-:Y:S05]  /*37a0*/  @P1 BRA `(.L_x_104) ;  /* 0x0000000400181947 */ /* 0x000fea0003800000 */
[----:B------:R-:W-:-:S04]  /*37b0*/  LOP3.LUT P1, RZ, R28, 0x7fffffff, RZ, 0xc0, !PT ;  /* 0x7fffffff1cff7812 */ /* 0x000fc8000782c0ff */
[----:B------:R-:W-:-:S13]  /*37c0*/  PLOP3.LUT P0, PT, P0, P1, PT, 0x2f, 0xf2 ;  /* 0x0000000000f2781c */ /* 0x000fda0000702577 */
[----:B------:R-:W-:Y:S05]  /*37d0*/  @P0 BRA `(.L_x_105) ;  /* 0x0000000400000947 */ /* 0x000fea0003800000 */
[----:B------:R-:W-:Y:S02]  /*37e0*/  ISETP.GE.AND P0, PT, R26, RZ, PT ;  /* 0x000000ff1a00720c */ /* 0x000fe40003f06270 */
[----:B------:R-:W-:-:S11]  /*37f0*/  ISETP.GE.AND P1, PT, R25, RZ, PT ;  /* 0x000000ff1900720c */ /* 0x000fd60003f26270 */
[----:B------:R-:W-:Y:S01]  /*3800*/  @P0 MOV R24, RZ ;  /* 0x000000ff00180202 */ /* 0x000fe20000000f00 */
[----:B------:R-:W-:Y:S01]  /*3810*/  @!P0 FFMA R0, R0, 1.84467440737095516160e+19, RZ ;  /* 0x5f80000000008823 */ /* 0x000fe200000000ff */
[----:B------:R-:W-:Y:S01]  /*3820*/  @!P0 MOV R24, 0xffffffc0 ;  /* 0xffffffc000188802 */ /* 0x000fe20000000f00 */
[----:B------:R-:W-:-:S03]  /*3830*/  @!P1 FFMA R28, R28, 1.84467440737095516160e+19, RZ ;  /* 0x5f8000001c1c9823 */ /* 0x000fc600000000ff */
[----:B------:R-:W-:-:S07]  /*3840*/  @!P1 IADD3 R24, PT, PT, R24, 0x40, RZ ;  /* 0x0000004018189810 */ /* 0x000fce0007ffe0ff */
.L_x_101:
[----:B------:R-:W-:Y:S01]  /*3850*/  LEA R35, R2, 0xc0800000, 0x17 ;  /* 0xc080000002237811 */ /* 0x000fe200078eb8ff */
[----:B------:R-:W-:Y:S01]  /*3860*/  BSSY.RECONVERGENT B2, `(.L_x_106) ;  /* 0x0000036000027945 */ /* 0x000fe20003800200 */
[----:B------:R-:W-:Y:S02]  /*3870*/  IADD3 R27, PT, PT, R27, -0x7f, RZ ;  /* 0xffffff811b1b7810 */ /* 0x000fe40007ffe0ff */
[----:B------:R-:W-:-:S03]  /*3880*/  IADD3 R35, PT, PT, -R35, R28, RZ ;  /* 0x0000001c23237210 */ /* 0x000fc60007ffe1ff */
[----:B------:R-:W-:Y:S01]  /*3890*/  IMAD R0, R27, -0x800000, R0 ;  /* 0xff8000001b007824 */ /* 0x000fe200078e0200 */
[----:B------:R-:W0:Y:S01]  /*38a0*/  MUFU.RCP R26, R35 ;  /* 0x00000023001a7308 */ /* 0x000e220000001000 */
[----:B------:R-:W-:Y:S01]  /*38b0*/  FADD.FTZ R25, -R35, -RZ ;  /* 0x800000ff23197221 */ /* 0x000fe20000010100 */
[----:B------:R-:W-:-:S04]  /*38c0*/  IADD3 R27, PT, PT, R27, 0x7f, -R2 ;  /* 0x0000007f1b1b7810 */ /* 0x000fc80007ffe802 */
[----:B------:R-:W-:Y:S01]  /*38d0*/  IADD3 R27, PT, PT, R27, R24, RZ ;  /* 0x000000181b1b7210 */ /* 0x000fe20007ffe0ff */
[----:B0-----:R-:W-:-:S04]  /*38e0*/  FFMA R29, R26, R25, 1 ;  /* 0x3f8000001a1d7423 */ /* 0x001fc80000000019 */
[----:B------:R-:W-:-:S04]  /*38f0*/  FFMA R29, R26, R29, R26 ;  /* 0x0000001d1a1d7223 */ /* 0x000fc8000000001a */
[----:B------:R-:W-:-:S04]  /*3900*/  FFMA R26, R0, R29, RZ ;  /* 0x0000001d001a7223 */ /* 0x000fc800000000ff */
[----:B------:R-:W-:-:S04]  /*3910*/  FFMA R28, R25, R26, R0 ;  /* 0x0000001a191c7223 */ /* 0x000fc80000000000 */
[----:B------:R-:W-:-:S04]  /*3920*/  FFMA R28, R29, R28, R26 ;  /* 0x0000001c1d1c7223 */ /* 0x000fc8000000001a */
[----:B------:R-:W-:-:S04]  /*3930*/  FFMA R25, R25, R28, R0 ;  /* 0x0000001c19197223 */ /* 0x000fc80000000000 */
[----:B------:R-:W-:-:S05]  /*3940*/  FFMA R0, R29, R25, R28 ;  /* 0x000000191d007223 */ /* 0x000fca000000001c */
[----:B------:R-:W-:-:S04]  /*3950*/  SHF.R.U32.HI R2, RZ, 0x17, R0 ;  /* 0x00000017ff027819 */ /* 0x000fc80000011600 */
[----:B------:R-:W-:-:S04]  /*3960*/  LOP3.LUT R2, R2, 0xff, RZ, 0xc0, !PT ;  /* 0x000000ff02027812 */ /* 0x000fc800078ec0ff */
[----:B------:R-:W-:-:S04]  /*3970*/  IADD3 R2, PT, PT, R2, R27, RZ ;  /* 0x0000001b02027210 */ /* 0x000fc80007ffe0ff */
[----:B------:R-:W-:-:S04]  /*3980*/  IADD3 R24, PT, PT, R2, -0x1, RZ ;  /* 0xffffffff02187810 */ /* 0x000fc80007ffe0ff */
[----:B------:R-:W-:-:S13]  /*3990*/  ISETP.GE.U32.AND P0, PT, R24, 0xfe, PT ;  /* 0x000000fe1800780c */ /* 0x000fda0003f06070 */
[----:B------:R-:W-:Y:S05]  /*39a0*/  @!P0 BRA `(.L_x_107) ;  /* 0x0000000000808947 */ /* 0x000fea0003800000 */
[----:B------:R-:W-:-:S13]  /*39b0*/  ISETP.GT.AND P0, PT, R2, 0xfe, PT ;  /* 0x000000fe0200780c */ /* 0x000fda0003f04270 */
[----:B------:R-:W-:Y:S05]  /*39c0*/  @P0 BRA `(.L_x_108) ;  /* 0x00000000006c0947 */ /* 0x000fea0003800000 */
[----:B------:R-:W-:-:S13]  /*39d0*/  ISETP.GE.AND P0, PT, R2, 0x1, PT ;  /* 0x000000010200780c */ /* 0x000fda0003f06270 */
[----:B------:R-:W-:Y:S05]  /*39e0*/  @P0 BRA `(.L_x_109) ;  /* 0x0000000000740947 */ /* 0x000fea0003800000 */
[----:B------:R-:W-:Y:S02]  /*39f0*/  ISETP.GE.AND P0, PT, R2, -0x18, PT ;  /* 0xffffffe80200780c */ /* 0x000fe40003f06270 */
[----:B------:R-:W-:-:S11]  /*3a00*/  LOP3.LUT R0, R0, 0x80000000, RZ, 0xc0, !PT ;  /* 0x8000000000007812 */ /* 0x000fd600078ec0ff */
[----:B------:R-:W-:Y:S05]  /*3a10*/  @!P0 BRA `(.L_x_109) ;  /* 0x0000000000688947 */ /* 0x000fea0003800000 */
[CCC-:B------:R-:W-:Y:S01]  /*3a20*/  FFMA.RZ R24, R29.reuse, R25.reuse, R28.reuse ;  /* 0x000000191d187223 */ /* 0x1c0fe2000000c01c */
[CCC-:B------:R-:W-:Y:S01]  /*3a30*/  FFMA.RP R26, R29.reuse, R25.reuse, R28.reuse ;  /* 0x000000191d1a7223 */ /* 0x1c0fe2000000801c */
[----:B------:R-:W-:Y:S01]  /*3a40*/  FFMA.RM R29, R29, R25, R28 ;  /* 0x000000191d1d7223 */ /* 0x000fe2000000401c */
[----:B------:R-:W-:Y:S02]  /*3a50*/  IADD3 R25, PT, PT, R2, 0x20, RZ ;  /* 0x0000002002197810 */ /* 0x000fe40007ffe0ff */
[----:B------:R-:W-:Y:S02]  /*3a60*/  LOP3.LUT R24, R24, 0x7fffff, RZ, 0xc0, !PT ;  /* 0x007fffff18187812 */ /* 0x000fe400078ec0ff */
[----:B------:R-:W-:Y:S02]  /*3a70*/  ISETP.NE.AND P2, PT, R2, RZ, PT ;  /* 0x000000ff0200720c */ /* 0x000fe40003f45270 */
[----:B------:R-:W-:Y:S02]  /*3a80*/  LOP3.LUT R24, R24, 0x800000, RZ, 0xfc, !PT ;  /* 0x0080000018187812 */ /* 0x000fe400078efcff */
[----:B------:R-:W-:-:S02]  /*3a90*/  ISETP.NE.AND P1, PT, R2, RZ, PT ;  /* 0x000000ff0200720c */ /* 0x000fc40003f25270 */
[----:B------:R-:W-:Y:S02]  /*3aa0*/  IADD3 R2, PT, PT, -R2, RZ, RZ ;  /* 0x000000ff02027210 */ /* 0x000fe40007ffe1ff */
[----:B------:R-:W-:Y:S02]  /*3ab0*/  SHF.L.U32 R25, R24, R25, RZ ;  /* 0x0000001918197219 */ /* 0x000fe400000006ff */
[----:B------:R-:W-:Y:S02]  /*3ac0*/  FSETP.NEU.FTZ.AND P0, PT, R26, R29, PT ;  /* 0x0000001d1a00720b */ /* 0x000fe40003f1d000 */
[----:B------:R-:W-:Y:S02]  /*3ad0*/  SEL R27, R2, RZ, P2 ;  /* 0x000000ff021b7207 */ /* 0x000fe40001000000 */
[----:B------:R-:W-:Y:S02]  /*3ae0*/  ISETP.NE.AND P1, PT, R25, RZ, P1 ;  /* 0x000000ff1900720c */ /* 0x000fe40000f25270 */
[----:B------:R-:W-:-:S02]  /*3af0*/  SHF.R.U32.HI R25, RZ, R27, R24 ;  /* 0x0000001bff197219 */ /* 0x000fc40000011618 */
[----:B------:R-:W-:Y:S02]  /*3b00*/  PLOP3.LUT P0, PT, P0, P1, PT, 0xf8, 0x8f ;  /* 0x00000000008f781c */ /* 0x000fe40000703f70 */
[----:B------:R-:W-:Y:S02]  /*3b10*/  SHF.R.U32.HI R24, RZ, 0x1, R25 ;  /* 0x00000001ff187819 */ /* 0x000fe40000011619 */
[----:B------:R-:W-:-:S04]  /*3b20*/  SEL R27, RZ, 0x1, !P0 ;  /* 0x00000001ff1b7807 */ /* 0x000fc80004000000 */
[----:B------:R-:W-:-:S04]  /*3b30*/  LOP3.LUT R2, R27, 0x1, R24, 0xf8, !PT ;  /* 0x000000011b027812 */ /* 0x000fc800078ef818 */
[----:B------:R-:W-:-:S04]  /*3b40*/  LOP3.LUT R25, R2, R25, RZ, 0xc0, !PT ;  /* 0x0000001902197212 */ /* 0x000fc800078ec0ff */
[----:B------:R-:W-:-:S04]  /*3b50*/  IADD3 R25, PT, PT, R24, R25, RZ ;  /* 0x0000001918197210 */ /* 0x000fc80007ffe0ff */
[----:B------:R-:W-:Y:S01]  /*3b60*/  LOP3.LUT R0, R25, R0, RZ, 0xfc, !PT ;  /* 0x0000000019007212 */ /* 0x000fe200078efcff */
[----:B------:R-:W-:Y:S06]  /*3b70*/  BRA `(.L_x_109) ;  /* 0x0000000000107947 */ /* 0x000fec0003800000 */
.L_x_108:
[----:B------:R-:W-:-:S04]  /*3b80*/  LOP3.LUT R0, R0, 0x80000000, RZ, 0xc0, !PT ;  /* 0x8000000000007812 */ /* 0x000fc800078ec0ff */
[----:B------:R-:W-:Y:S01]  /*3b90*/  LOP3.LUT R0, R0, 0x7f800000, RZ, 0xfc, !PT ;  /* 0x7f80000000007812 */ /* 0x000fe200078efcff */
[----:B------:R-:W-:Y:S06]  /*3ba0*/  BRA `(.L_x_109) ;  /* 0x0000000000047947 */ /* 0x000fec0003800000 */
.L_x_107:
[----:B------:R-:W-:-:S07]  /*3bb0*/  LEA R0, R27, R0, 0x17 ;  /* 0x000000001b007211 */ /* 0x000fce00078eb8ff */
.L_x_109:
[----:B------:R-:W-:Y:S05]  /*3bc0*/  BSYNC.RECONVERGENT B2 ;  /* 0x0000000000027941 */ /* 0x000fea0003800200 */
.L_x_106:
[----:B------:R-:W-:Y:S05]  /*3bd0*/  BRA `(.L_x_110) ;  /* 0x0000000000207947 */ /* 0x000fea0003800000 */
.L_x_105:
[----:B------:R-:W-:-:S04]  /*3be0*/  LOP3.LUT R0, R28, 0x80000000, R0, 0x48, !PT ;  /* 0x800000001c007812 */ /* 0x000fc800078e4800 */
[----:B------:R-:W-:Y:S01]  /*3bf0*/  LOP3.LUT R0, R0, 0x7f800000, RZ, 0xfc, !PT ;  /* 0x7f80000000007812 */ /* 0x000fe200078efcff */
[----:B------:R-:W-:Y:S06]  /*3c00*/  BRA `(.L_x_110) ;  /* 0x0000000000147947 */ /* 0x000fec0003800000 */
.L_x_104:
[----:B------:R-:W-:Y:S01]  /*3c10*/  LOP3.LUT R0, R28, 0x80000000, R0, 0x48, !PT ;  /* 0x800000001c007812 */ /* 0x000fe200078e4800 */
[----:B------:R-:W-:Y:S06]  /*3c20*/  BRA `(.L_x_110) ;  /* 0x00000000000c7947 */ /* 0x000fec0003800000 */
.L_x_103:
[----:B------:R-:W0:Y:S01]  /*3c30*/  MUFU.RSQ R0, -QNAN ;  /* 0xffc0000000007908 */ /* 0x000e220000001400 */
[----:B------:R-:W-:Y:S05]  /*3c40*/  BRA `(.L_x_110) ;  /* 0x0000000000047947 */ /* 0x000fea0003800000 */
.L_x_102:
[----:B------:R-:W-:-:S07]  /*3c50*/  FADD.FTZ R0, R0, R28 ;  /* 0x0000001c00007221 */ /* 0x000fce0000010000 */
.L_x_110:
[----:B------:R-:W-:Y:S05]  /*3c60*/  BSYNC.RECONVERGENT B1 ;  /* 0x0000000000017941 */ /* 0x000fea0003800200 */
.L_x_100:
[----:B------:R-:W-:Y:S01]  /*3c70*/  HFMA2 R25, -RZ, RZ, 0, 0 ;  /* 0x00000000ff197431 */ /* 0x000fe200000001ff */
[----:B------:R-:W-:-:S04]  /*3c80*/  MOV R24, R22 ;  /* 0x0000001600187202 */ /* 0x000fc80000000f00 */
[----:B0-----:R-:W-:Y:S05]  /*3c90*/  RET.REL.NODEC R24 `(_Z11nBodyKernelP8ParticleS0_i) ;  /* 0xffffffc018d87950 */ /* 0x001fea0003c3ffff */
.L_x_111:
[----:B------:R-:W-:-:S00]  /*3ca0*/  BRA `(.L_x_111) ;  /* 0xfffffffc00fc7947 */ /* 0x000fc0000383ffff */
[----:B------:R-:W-:-:S00]  /*3cb0*/  NOP ;  /* 0x0000000000007918 */ /* 0x000fc00000000000 */
        /* <DEDUP_REMOVED lines=12> */
.L_x_113:


//--------------------- .nv.shared.reserved.0     --------------------------
	.section	.nv.shared.reserved.0,"aw",@nobits
	.weak		__nv_reservedSMEM_offset_0_alias
	.size		__nv_reservedSMEM_offset_0_alias, 0, 64
	.other		__nv_reservedSMEM_offset_0_alias,@"STO_CUDA_RESERVED_SHARED STV_DEFAULT"
__nv_reservedSMEM_offset_0_alias:
	.zero		0
	.zero		64


//--------------------- .nv.constant0._Z11nBodyKernelP8ParticleS0_i --------------------------
	.section	.nv.constant0._Z11nBodyKernelP8ParticleS0_i,"a",@progbits
	.sectionflags	@""
	.align	4
.nv.constant0._Z11nBodyKernelP8ParticleS0_i:
	.zero		916


//--------------------- SYMBOLS --------------------------

	.type		.nv.reservedSmem.offset0,@object
	.size		.nv.reservedSmem.offset0,0x4
